	.target	sm_90a

	.elftype	@"ET_EXEC"


//--------------------- .note.nv.tkinfo           --------------------------
	.section	.note.nv.tkinfo,"",@"SHT_NOTE"
	.sectionflags	@"SHF_NOTE_NV_TKINFO"
	.tkinfo
        /*0018*/ 	.word	0x00000002
        /*0030*/ 	.string	""
        /*0030*/ 	.string	"ptxas"
        /*0030*/ 	.string	"Cuda compilation tools, release 13.0, V13.0.88"
        /*0030*/ 	.string	"Build cuda_13.0.r13.0/compiler.36424714_0"
        /*0030*/ 	.string	"-arch sm_90a -m 64 "



//--------------------- .note.nv.cuinfo           --------------------------
	.section	.note.nv.cuinfo,"",@"SHT_NOTE"
	.sectionflags	@"SHF_NOTE_NV_CUINFO"
        /*0018*/ 	.short	0x0002
        /*001a*/ 	.short	0x005a
        /*001c*/ 	.short	0x0082
	.zero		2


//--------------------- .nv.info                  --------------------------
	.section	.nv.info,"",@"SHT_CUDA_INFO"
	.align	4


	//----- nvinfo : EIATTR_REGCOUNT
	.align		4
        /*0000*/ 	.byte	0x04, 0x2f
        /*0002*/ 	.short	(.L_15 - .L_14)
	.align		4
.L_14:
        /*0004*/ 	.word	index@(_ZN7cutlass13device_kernelINS_4gemm6kernel13GemmUniversalIN4cute5tupleIJiiiiEEENS1_10collective13CollectiveMmaINS1_34MainloopSm90TmaGmmaWarpSpecializedILi37ENS5_IJNS4_1CILi2EEENSA_ILi1EEESC_EEENS1_32KernelTmaWarpSpecializedPingpongEEENS5_IJNSA_ILi64EEENSA_ILi128EEENSA_ILi32EEEEEEaNS5_IJlSC_lEEEaSK_NS4_8TiledMMAINS4_8MMA_AtomIJNS4_4SM904GMMA27MMA_64x128x32_S32S8S8_SS_TNEEEENS4_6LayoutINS5_IJSC_SC_SC_EEENS5_IJNSA_ILi0EEEST_ST_EEEEENS5_IJNS4_10UnderscoreESW_SW_EEEEENS4_13SM90_TMA_LOADENS4_14ComposedLayoutINS4_7SwizzleILi1ELi4ELi3EEENS4_18smem_ptr_flag_bitsILi8EEENSR_INS5_IJNSA_ILi8EEESI_EEENS5_IJSI_SC_EEEEEEEvNS4_8identityENS4_23SM90_TMA_LOAD_MULTICASTES19_vS1A_EENS_8epilogue10collective6detail29Sm90TmaWarpSpecializedAdapterINS1E_15DefaultEpilogueIaSK_SK_NS1D_6thread17LinearCombinationIaLi1EiiLNS1I_9ScaleType4KindE0ELNS_15FloatRoundStyleE2EaEENS1_15EpilogueDefaultEEEEEvvEEEEvNT_6ParamsE)
        /*0008*/ 	.word	0x000000a8


	//----- nvinfo : EIATTR_FRAME_SIZE
	.align		4
.L_15:
        /*000c*/ 	.byte	0x04, 0x11
        /*000e*/ 	.short	(.L_17 - .L_16)
	.align		4
.L_16:
        /*0010*/ 	.word	index@(_ZN7cutlass13device_kernelINS_4gemm6kernel13GemmUniversalIN4cute5tupleIJiiiiEEENS1_10collective13CollectiveMmaINS1_34MainloopSm90TmaGmmaWarpSpecializedILi37ENS5_IJNS4_1CILi2EEENSA_ILi1EEESC_EEENS1_32KernelTmaWarpSpecializedPingpongEEENS5_IJNSA_ILi64EEENSA_ILi128EEENSA_ILi32EEEEEEaNS5_IJlSC_lEEEaSK_NS4_8TiledMMAINS4_8MMA_AtomIJNS4_4SM904GMMA27MMA_64x128x32_S32S8S8_SS_TNEEEENS4_6LayoutINS5_IJSC_SC_SC_EEENS5_IJNSA_ILi0EEEST_ST_EEEEENS5_IJNS4_10UnderscoreESW_SW_EEEEENS4_13SM90_TMA_LOADENS4_14ComposedLayoutINS4_7SwizzleILi1ELi4ELi3EEENS4_18smem_ptr_flag_bitsILi8EEENSR_INS5_IJNSA_ILi8EEESI_EEENS5_IJSI_SC_EEEEEEEvNS4_8identityENS4_23SM90_TMA_LOAD_MULTICASTES19_vS1A_EENS_8epilogue10collective6detail29Sm90TmaWarpSpecializedAdapterINS1E_15DefaultEpilogueIaSK_SK_NS1D_6thread17LinearCombinationIaLi1EiiLNS1I_9ScaleType4KindE0ELNS_15FloatRoundStyleE2EaEENS1_15EpilogueDefaultEEEEEvvEEEEvNT_6ParamsE)
        /*0014*/ 	.word	0x00000008


	//----- nvinfo : EIATTR_MIN_STACK_SIZE
	.align		4
.L_17:
        /*0018*/ 	.byte	0x04, 0x12
        /*001a*/ 	.short	(.L_19 - .L_18)
	.align		4
.L_18:
        /*001c*/ 	.word	index@(_ZN7cutlass13device_kernelINS_4gemm6kernel13GemmUniversalIN4cute5tupleIJiiiiEEENS1_10collective13CollectiveMmaINS1_34MainloopSm90TmaGmmaWarpSpecializedILi37ENS5_IJNS4_1CILi2EEENSA_ILi1EEESC_EEENS1_32KernelTmaWarpSpecializedPingpongEEENS5_IJNSA_ILi64EEENSA_ILi128EEENSA_ILi32EEEEEEaNS5_IJlSC_lEEEaSK_NS4_8TiledMMAINS4_8MMA_AtomIJNS4_4SM904GMMA27MMA_64x128x32_S32S8S8_SS_TNEEEENS4_6LayoutINS5_IJSC_SC_SC_EEENS5_IJNSA_ILi0EEEST_ST_EEEEENS5_IJNS4_10UnderscoreESW_SW_EEEEENS4_13SM90_TMA_LOADENS4_14ComposedLayoutINS4_7SwizzleILi1ELi4ELi3EEENS4_18smem_ptr_flag_bitsILi8EEENSR_INS5_IJNSA_ILi8EEESI_EEENS5_IJSI_SC_EEEEEEEvNS4_8identityENS4_23SM90_TMA_LOAD_MULTICASTES19_vS1A_EENS_8epilogue10collective6detail29Sm90TmaWarpSpecializedAdapterINS1E_15DefaultEpilogueIaSK_SK_NS1D_6thread17LinearCombinationIaLi1EiiLNS1I_9ScaleType4KindE0ELNS_15FloatRoundStyleE2EaEENS1_15EpilogueDefaultEEEEEvvEEEEvNT_6ParamsE)
        /*0020*/ 	.word	0x00000008
.L_19:


//--------------------- .nv.compat                --------------------------
	.section	.nv.compat,"",@"SHT_CUDA_COMPAT_INFO"
	.align	4
        /*0000*/ 	.byte	0x02, 0x09, 0x01, 0x00, 0x02, 0x02, 0x04, 0x00, 0x02, 0x05, 0x05, 0x00, 0x03, 0x07, 0x01, 0x01
        /*0010*/ 	.byte	0x02, 0x03, 0x01, 0x00, 0x02, 0x06, 0x01, 0x00, 0x04, 0x0b, 0x08, 0x00, 0x00, 0x00, 0x00, 0x00
        /*0020*/ 	.byte	0x00, 0x00, 0x00, 0x00


//--------------------- .nv.info._ZN7cutlass13device_kernelINS_4gemm6kernel13GemmUniversalIN4cute5tupleIJiiiiEEENS1_10collective13CollectiveMmaINS1_34MainloopSm90TmaGmmaWarpSpecializedILi37ENS5_IJNS4_1CILi2EEENSA_ILi1EEESC_EEENS1_32KernelTmaWarpSpecializedPingpongEEENS5_IJNSA_ILi64EEENSA_ILi128EEENSA_ILi32EEEEEEaNS5_IJlSC_lEEEaSK_NS4_8TiledMMAINS4_8MMA_AtomIJNS4_4SM904GMMA27MMA_64x128x32_S32S8S8_SS_TNEEEENS4_6LayoutINS5_IJSC_SC_SC_EEENS5_IJNSA_ILi0EEEST_ST_EEEEENS5_IJNS4_10UnderscoreESW_SW_EEEEENS4_13SM90_TMA_LOADENS4_14ComposedLayoutINS4_7SwizzleILi1ELi4ELi3EEENS4_18smem_ptr_flag_bitsILi8EEENSR_INS5_IJNSA_ILi8EEESI_EEENS5_IJSI_SC_EEEEEEEvNS4_8identityENS4_23SM90_TMA_LOAD_MULTICASTES19_vS1A_EENS_8epilogue10collective6detail29Sm90TmaWarpSpecializedAdapterINS1E_15DefaultEpilogueIaSK_SK_NS1D_6thread17LinearCombinationIaLi1EiiLNS1I_9ScaleType4KindE0ELNS_15FloatRoundStyleE2EaEENS1_15EpilogueDefaultEEEEEvvEEEEvNT_6ParamsE --------------------------
	.section	.nv.info._ZN7cutlass13device_kernelINS_4gemm6kernel13GemmUniversalIN4cute5tupleIJiiiiEEENS1_10collective13CollectiveMmaINS1_34MainloopSm90TmaGmmaWarpSpecializedILi37ENS5_IJNS4_1CILi2EEENSA_ILi1EEESC_EEENS1_32KernelTmaWarpSpecializedPingpongEEENS5_IJNSA_ILi64EEENSA_ILi128EEENSA_ILi32EEEEEEaNS5_IJlSC_lEEEaSK_NS4_8TiledMMAINS4_8MMA_AtomIJNS4_4SM904GMMA27MMA_64x128x32_S32S8S8_SS_TNEEEENS4_6LayoutINS5_IJSC_SC_SC_EEENS5_IJNSA_ILi0EEEST_ST_EEEEENS5_IJNS4_10UnderscoreESW_SW_EEEEENS4_13SM90_TMA_LOADENS4_14ComposedLayoutINS4_7SwizzleILi1ELi4ELi3EEENS4_18smem_ptr_flag_bitsILi8EEENSR_INS5_IJNSA_ILi8EEESI_EEENS5_IJSI_SC_EEEEEEEvNS4_8identityENS4_23SM90_TMA_LOAD_MULTICASTES19_vS1A_EENS_8epilogue10collective6detail29Sm90TmaWarpSpecializedAdapterINS1E_15DefaultEpilogueIaSK_SK_NS1D_6thread17LinearCombinationIaLi1EiiLNS1I_9ScaleType4KindE0ELNS_15FloatRoundStyleE2EaEENS1_15EpilogueDefaultEEEEEvvEEEEvNT_6ParamsE,"",@"SHT_CUDA_INFO"
	.sectionflags	@""
	.align	4


	//----- nvinfo : EIATTR_CUDA_API_VERSION
	.align		4
        /*0000*/ 	.byte	0x04, 0x37
        /*0002*/ 	.short	(.L_21 - .L_20)
.L_20:
        /*0004*/ 	.word	0x00000082


	//----- nvinfo : EIATTR_KPARAM_INFO
	.align		4
.L_21:
        /*0008*/ 	.byte	0x04, 0x17
        /*000a*/ 	.short	(.L_23 - .L_22)
.L_22:
        /*000c*/ 	.word	0x00000000
        /*0010*/ 	.short	0x0000
        /*0012*/ 	.short	0x0070
        /*0014*/ 	.byte	0x00, 0xf0, 0x01, 0x10


	//----- nvinfo : EIATTR_SPARSE_MMA_MASK
	.align		4
.L_23:
        /*0018*/ 	.byte	0x03, 0x50
        /*001a*/ 	.short	0x0000


	//----- nvinfo : EIATTR_MAXREG_COUNT
	.align		4
        /*001c*/ 	.byte	0x03, 0x1b
        /*001e*/ 	.short	0x00a8


	//----- nvinfo : EIATTR_NUM_BARRIERS
	.align		4
        /*0020*/ 	.byte	0x02, 0x4c
        /*0022*/ 	.byte	0x01
	.zero		1


	//----- nvinfo : EIATTR_EXTERNS
	.align		4
        /*0024*/ 	.byte	0x04, 0x0f
        /*0026*/ 	.short	(.L_25 - .L_24)


	//   ....[0]....
	.align		4
.L_24:
        /*0028*/ 	.word	index@(__assertfail)


	//----- nvinfo : EIATTR_ANNOTATIONS
	.align		4
.L_25:
        /*002c*/ 	.byte	0x04, 0x55
        /*002e*/ 	.short	(.L_27 - .L_26)


	//   ....[0]....
.L_26:
        /*0030*/ 	.word	0x00000001
        /*0034*/ 	.byte	0x00, 0x12, 0x00, 0x00, 0x01, 0x00, 0x00, 0x00, 0xc0, 0x18, 0x00, 0x00, 0x01, 0x00, 0x00, 0x00
        /*0044*/ 	.byte	0xf0, 0x57, 0x00, 0x00, 0x01, 0x00, 0x00, 0x00, 0x10, 0x64, 0x00, 0x00


	//----- nvinfo : EIATTR_MERCURY_ISA_VERSION
	.align		4
.L_27:
        /*0050*/ 	.byte	0x03, 0x5f
        /*0052*/ 	.short	0x0101


	//----- nvinfo : EIATTR_INT_WARP_WIDE_INSTR_OFFSETS
	.align		4
        /*0054*/ 	.byte	0x04, 0x31
        /*0056*/ 	.short	(.L_29 - .L_28)


	//   ....[0]....
.L_28:
        /*0058*/ 	.word	0x00000950


	//   ....[1]....
        /*005c*/ 	.word	0x00000990


	//   ....[2]....
        /*0060*/ 	.word	0x000009f0


	//   ....[3]....
        /*0064*/ 	.word	0x00000a20


	//   ....[4]....
        /*0068*/ 	.word	0x00000b30


	//   ....[5]....
        /*006c*/ 	.word	0x00000bb0


	//   ....[6]....
        /*0070*/ 	.word	0x00000bc0


	//   ....[7]....
        /*0074*/ 	.word	0x00000c20


	//----- nvinfo : EIATTR_COOP_GROUP_MASK_REGIDS
	.align		4
.L_29:
        /*0078*/ 	.byte	0x04, 0x29
        /*007a*/ 	.short	(.L_31 - .L_30)


	//   ....[0]....
.L_30:
        /*007c*/ 	.word	0xffffffff


	//   ....[1]....
        /*0080*/ 	.word	0xffffffff


	//   ....[2]....
        /*0084*/ 	.word	0xffffffff


	//   ....[3]....
        /*0088*/ 	.word	0xffffffff


	//   ....[4]....
        /*008c*/ 	.word	0xffffffff


	//   ....[5]....
        /*0090*/ 	.word	0xffffffff


	//   ....[6]....
        /*0094*/ 	.word	0xffffffff


	//----- nvinfo : EIATTR_COOP_GROUP_INSTR_OFFSETS
	.align		4
.L_31:
        /*0098*/ 	.byte	0x04, 0x28
        /*009a*/ 	.short	(.L_33 - .L_32)


	//   ....[0]....
.L_32:
        /*009c*/ 	.word	0x00000070


	//   ....[1]....
        /*00a0*/ 	.word	0x00000080


	//   ....[2]....
        /*00a4*/ 	.word	0x00000140


	//   ....[3]....
        /*00a8*/ 	.word	0x00000720


	//   ....[4]....
        /*00ac*/ 	.word	0x00000760


	//   ....[5]....
        /*00b0*/ 	.word	0x000007f0


	//   ....[6]....
        /*00b4*/ 	.word	0x00000db0


	//----- nvinfo : EIATTR_REG_RECONFIG
	.align		4
.L_33:
        /*00b8*/ 	.byte	0x01, 0x54
	.zero		2


	//----- nvinfo : EIATTR_SYSCALL_OFFSETS
	.align		4
        /*00bc*/ 	.byte	0x04, 0x46
        /*00be*/ 	.short	(.L_35 - .L_34)


	//   ....[0]....
.L_34:
        /*00c0*/ 	.word	0x00001d50


	//----- nvinfo : EIATTR_MBARRIER_INSTR_OFFSETS
	.align		4
.L_35:
        /*00c4*/ 	.byte	0x04, 0x39
        /*00c6*/ 	.short	(.L_37 - .L_36)


	//   ....[0]....
.L_36:
        /*00c8*/ 	.word	0x00000260
        /*00cc*/ 	.word	0x000000ff
        /*00d0*/ 	.word	0x00000000
        /*00d4*/ 	.short	0x0100
        /*00d6*/ 	.byte	0x08
	.zero		1


	//   ....[1]....
        /*00d8*/ 	.word	0x00000270
        /*00dc*/ 	.word	0x000000ff
        /*00e0*/ 	.word	0x00000128
        /*00e4*/ 	.short	0x0100
        /*00e6*/ 	.byte	0x08
	.zero		1


	//   ....[2]....
        /*00e8*/ 	.word	0x00000280
        /*00ec*/ 	.word	0x000000ff
        /*00f0*/ 	.word	0x00000008
        /*00f4*/ 	.short	0x0100
        /*00f6*/ 	.byte	0x08
	.zero		1


	//   ....[3]....
        /*00f8*/ 	.word	0x00000290
        /*00fc*/ 	.word	0x000000ff
        /*0100*/ 	.word	0x00000130
        /*0104*/ 	.short	0x0100
        /*0106*/ 	.byte	0x08
	.zero		1


	//   ....[4]....
        /*0108*/ 	.word	0x000002a0
        /*010c*/ 	.word	0x000000ff
        /*0110*/ 	.word	0x00000010
        /*0114*/ 	.short	0x0100
        /*0116*/ 	.byte	0x08
	.zero		1


	//   ....[5]....
        /*0118*/ 	.word	0x000002b0
        /*011c*/ 	.word	0x000000ff
        /*0120*/ 	.word	0x00000138
        /*0124*/ 	.short	0x0100
        /*0126*/ 	.byte	0x08
	.zero		1


	//   ....[6]....
        /*0128*/ 	.word	0x000002c0
        /*012c*/ 	.word	0x000000ff
        /*0130*/ 	.word	0x00000018
        /*0134*/ 	.short	0x0100
        /*0136*/ 	.byte	0x08
	.zero		1


	//   ....[7]....
        /*0138*/ 	.word	0x000002d0
        /*013c*/ 	.word	0x000000ff
        /*0140*/ 	.word	0x00000140
        /*0144*/ 	.short	0x0100
        /*0146*/ 	.byte	0x08
	.zero		1


	//   ....[8]....
        /*0148*/ 	.word	0x000002e0
        /*014c*/ 	.word	0x000000ff
        /*0150*/ 	.word	0x00000020
        /*0154*/ 	.short	0x0100
        /*0156*/ 	.byte	0x08
	.zero		1


	//   ....[9]....
        /*0158*/ 	.word	0x000002f0
        /*015c*/ 	.word	0x000000ff
        /*0160*/ 	.word	0x00000148
        /*0164*/ 	.short	0x0100
        /*0166*/ 	.byte	0x08
	.zero		1


	//   ....[10]....
        /*0168*/ 	.word	0x00000300
        /*016c*/ 	.word	0x000000ff
        /*0170*/ 	.word	0x00000028
        /*0174*/ 	.short	0x0100
        /*0176*/ 	.byte	0x08
	.zero		1


	//   ....[11]....
        /*0178*/ 	.word	0x00000310
        /*017c*/ 	.word	0x000000ff
        /*0180*/ 	.word	0x00000150
        /*0184*/ 	.short	0x0100
        /*0186*/ 	.byte	0x08
	.zero		1


	//   ....[12]....
        /*0188*/ 	.word	0x00000320
        /*018c*/ 	.word	0x000000ff
        /*0190*/ 	.word	0x00000030
        /*0194*/ 	.short	0x0100
        /*0196*/ 	.byte	0x08
	.zero		1


	//   ....[13]....
        /*0198*/ 	.word	0x00000330
        /*019c*/ 	.word	0x000000ff
        /*01a0*/ 	.word	0x00000158
        /*01a4*/ 	.short	0x0100
        /*01a6*/ 	.byte	0x08
	.zero		1


	//   ....[14]....
        /*01a8*/ 	.word	0x00000340
        /*01ac*/ 	.word	0x000000ff
        /*01b0*/ 	.word	0x00000038
        /*01b4*/ 	.short	0x0100
        /*01b6*/ 	.byte	0x08
	.zero		1


	//   ....[15]....
        /*01b8*/ 	.word	0x00000350
        /*01bc*/ 	.word	0x000000ff
        /*01c0*/ 	.word	0x00000160
        /*01c4*/ 	.short	0x0100
        /*01c6*/ 	.byte	0x08
	.zero		1


	//   ....[16]....
        /*01c8*/ 	.word	0x00000360
        /*01cc*/ 	.word	0x000000ff
        /*01d0*/ 	.word	0x00000040
        /*01d4*/ 	.short	0x0100
        /*01d6*/ 	.byte	0x08
	.zero		1


	//   ....[17]....
        /*01d8*/ 	.word	0x00000370
        /*01dc*/ 	.word	0x000000ff
        /*01e0*/ 	.word	0x00000168
        /*01e4*/ 	.short	0x0100
        /*01e6*/ 	.byte	0x08
	.zero		1


	//   ....[18]....
        /*01e8*/ 	.word	0x00000380
        /*01ec*/ 	.word	0x000000ff
        /*01f0*/ 	.word	0x00000048
        /*01f4*/ 	.short	0x0100
        /*01f6*/ 	.byte	0x08
	.zero		1


	//   ....[19]....
        /*01f8*/ 	.word	0x00000390
        /*01fc*/ 	.word	0x000000ff
        /*0200*/ 	.word	0x00000170
        /*0204*/ 	.short	0x0100
        /*0206*/ 	.byte	0x08
	.zero		1


	//   ....[20]....
        /*0208*/ 	.word	0x000003a0
        /*020c*/ 	.word	0x000000ff
        /*0210*/ 	.word	0x00000050
        /*0214*/ 	.short	0x0100
        /*0216*/ 	.byte	0x08
	.zero		1


	//   ....[21]....
        /*0218*/ 	.word	0x000003b0
        /*021c*/ 	.word	0x000000ff
        /*0220*/ 	.word	0x00000178
        /*0224*/ 	.short	0x0100
        /*0226*/ 	.byte	0x08
	.zero		1


	//   ....[22]....
        /*0228*/ 	.word	0x000003c0
        /*022c*/ 	.word	0x000000ff
        /*0230*/ 	.word	0x00000058
        /*0234*/ 	.short	0x0100
        /*0236*/ 	.byte	0x08
	.zero		1


	//   ....[23]....
        /*0238*/ 	.word	0x000003d0
        /*023c*/ 	.word	0x000000ff
        /*0240*/ 	.word	0x00000180
        /*0244*/ 	.short	0x0100
        /*0246*/ 	.byte	0x08
	.zero		1


	//   ....[24]....
        /*0248*/ 	.word	0x000003e0
        /*024c*/ 	.word	0x000000ff
        /*0250*/ 	.word	0x00000060
        /*0254*/ 	.short	0x0100
        /*0256*/ 	.byte	0x08
	.zero		1


	//   ....[25]....
        /*0258*/ 	.word	0x000003f0
        /*025c*/ 	.word	0x000000ff
        /*0260*/ 	.word	0x00000188
        /*0264*/ 	.short	0x0100
        /*0266*/ 	.byte	0x08
	.zero		1


	//   ....[26]....
        /*0268*/ 	.word	0x00000400
        /*026c*/ 	.word	0x000000ff
        /*0270*/ 	.word	0x00000068
        /*0274*/ 	.short	0x0100
        /*0276*/ 	.byte	0x08
	.zero		1


	//   ....[27]....
        /*0278*/ 	.word	0x00000410
        /*027c*/ 	.word	0x000000ff
        /*0280*/ 	.word	0x00000190
        /*0284*/ 	.short	0x0100
        /*0286*/ 	.byte	0x08
	.zero		1


	//   ....[28]....
        /*0288*/ 	.word	0x00000420
        /*028c*/ 	.word	0x000000ff
        /*0290*/ 	.word	0x00000070
        /*0294*/ 	.short	0x0100
        /*0296*/ 	.byte	0x08
	.zero		1


	//   ....[29]....
        /*0298*/ 	.word	0x00000430
        /*029c*/ 	.word	0x000000ff
        /*02a0*/ 	.word	0x00000198
        /*02a4*/ 	.short	0x0100
        /*02a6*/ 	.byte	0x08
	.zero		1


	//   ....[30]....
        /*02a8*/ 	.word	0x00000440
        /*02ac*/ 	.word	0x000000ff
        /*02b0*/ 	.word	0x00000078
        /*02b4*/ 	.short	0x0100
        /*02b6*/ 	.byte	0x08
	.zero		1


	//   ....[31]....
        /*02b8*/ 	.word	0x00000450
        /*02bc*/ 	.word	0x000000ff
        /*02c0*/ 	.word	0x000001a0
        /*02c4*/ 	.short	0x0100
        /*02c6*/ 	.byte	0x08
	.zero		1


	//   ....[32]....
        /*02c8*/ 	.word	0x00000460
        /*02cc*/ 	.word	0x000000ff
        /*02d0*/ 	.word	0x00000080
        /*02d4*/ 	.short	0x0100
        /*02d6*/ 	.byte	0x08
	.zero		1


	//   ....[33]....
        /*02d8*/ 	.word	0x00000470
        /*02dc*/ 	.word	0x000000ff
        /*02e0*/ 	.word	0x000001a8
        /*02e4*/ 	.short	0x0100
        /*02e6*/ 	.byte	0x08
	.zero		1


	//   ....[34]....
        /*02e8*/ 	.word	0x00000480
        /*02ec*/ 	.word	0x000000ff
        /*02f0*/ 	.word	0x00000088
        /*02f4*/ 	.short	0x0100
        /*02f6*/ 	.byte	0x08
	.zero		1


	//   ....[35]....
        /*02f8*/ 	.word	0x00000490
        /*02fc*/ 	.word	0x000000ff
        /*0300*/ 	.word	0x000001b0
        /*0304*/ 	.short	0x0100
        /*0306*/ 	.byte	0x08
	.zero		1


	//   ....[36]....
        /*0308*/ 	.word	0x000004a0
        /*030c*/ 	.word	0x000000ff
        /*0310*/ 	.word	0x00000090
        /*0314*/ 	.short	0x0100
        /*0316*/ 	.byte	0x08
	.zero		1


	//   ....[37]....
        /*0318*/ 	.word	0x000004b0
        /*031c*/ 	.word	0x000000ff
        /*0320*/ 	.word	0x000001b8
        /*0324*/ 	.short	0x0100
        /*0326*/ 	.byte	0x08
	.zero		1


	//   ....[38]....
        /*0328*/ 	.word	0x000004c0
        /*032c*/ 	.word	0x000000ff
        /*0330*/ 	.word	0x00000098
        /*0334*/ 	.short	0x0100
        /*0336*/ 	.byte	0x08
	.zero		1


	//   ....[39]....
        /*0338*/ 	.word	0x000004d0
        /*033c*/ 	.word	0x000000ff
        /*0340*/ 	.word	0x000001c0
        /*0344*/ 	.short	0x0100
        /*0346*/ 	.byte	0x08
	.zero		1


	//   ....[40]....
        /*0348*/ 	.word	0x000004e0
        /*034c*/ 	.word	0x000000ff
        /*0350*/ 	.word	0x000000a0
        /*0354*/ 	.short	0x0100
        /*0356*/ 	.byte	0x08
	.zero		1


	//   ....[41]....
        /*0358*/ 	.word	0x000004f0
        /*035c*/ 	.word	0x000000ff
        /*0360*/ 	.word	0x000001c8
        /*0364*/ 	.short	0x0100
        /*0366*/ 	.byte	0x08
	.zero		1


	//   ....[42]....
        /*0368*/ 	.word	0x00000500
        /*036c*/ 	.word	0x000000ff
        /*0370*/ 	.word	0x000000a8
        /*0374*/ 	.short	0x0100
        /*0376*/ 	.byte	0x08
	.zero		1


	//   ....[43]....
        /*0378*/ 	.word	0x00000510
        /*037c*/ 	.word	0x000000ff
        /*0380*/ 	.word	0x000001d0
        /*0384*/ 	.short	0x0100
        /*0386*/ 	.byte	0x08
	.zero		1


	//   ....[44]....
        /*0388*/ 	.word	0x00000520
        /*038c*/ 	.word	0x000000ff
        /*0390*/ 	.word	0x000000b0
        /*0394*/ 	.short	0x0100
        /*0396*/ 	.byte	0x08
	.zero		1


	//   ....[45]....
        /*0398*/ 	.word	0x00000530
        /*039c*/ 	.word	0x000000ff
        /*03a0*/ 	.word	0x000001d8
        /*03a4*/ 	.short	0x0100
        /*03a6*/ 	.byte	0x08
	.zero		1


	//   ....[46]....
        /*03a8*/ 	.word	0x00000540
        /*03ac*/ 	.word	0x000000ff
        /*03b0*/ 	.word	0x000000b8
        /*03b4*/ 	.short	0x0100
        /*03b6*/ 	.byte	0x08
	.zero		1


	//   ....[47]....
        /*03b8*/ 	.word	0x00000550
        /*03bc*/ 	.word	0x000000ff
        /*03c0*/ 	.word	0x000001e0
        /*03c4*/ 	.short	0x0100
        /*03c6*/ 	.byte	0x08
	.zero		1


	//   ....[48]....
        /*03c8*/ 	.word	0x00000560
        /*03cc*/ 	.word	0x000000ff
        /*03d0*/ 	.word	0x000000c0
        /*03d4*/ 	.short	0x0100
        /*03d6*/ 	.byte	0x08
	.zero		1


	//   ....[49]....
        /*03d8*/ 	.word	0x00000570
        /*03dc*/ 	.word	0x000000ff
        /*03e0*/ 	.word	0x000001e8
        /*03e4*/ 	.short	0x0100
        /*03e6*/ 	.byte	0x08
	.zero		1


	//   ....[50]....
        /*03e8*/ 	.word	0x00000580
        /*03ec*/ 	.word	0x000000ff
        /*03f0*/ 	.word	0x000000c8
        /*03f4*/ 	.short	0x0100
        /*03f6*/ 	.byte	0x08
	.zero		1


	//   ....[51]....
        /*03f8*/ 	.word	0x00000590
        /*03fc*/ 	.word	0x000000ff
        /*0400*/ 	.word	0x000001f0
        /*0404*/ 	.short	0x0100
        /*0406*/ 	.byte	0x08
	.zero		1


	//   ....[52]....
        /*0408*/ 	.word	0x000005a0
        /*040c*/ 	.word	0x000000ff
        /*0410*/ 	.word	0x000000d0
        /*0414*/ 	.short	0x0100
        /*0416*/ 	.byte	0x08
	.zero		1


	//   ....[53]....
        /*0418*/ 	.word	0x000005b0
        /*041c*/ 	.word	0x000000ff
        /*0420*/ 	.word	0x000001f8
        /*0424*/ 	.short	0x0100
        /*0426*/ 	.byte	0x08
	.zero		1


	//   ....[54]....
        /*0428*/ 	.word	0x000005c0
        /*042c*/ 	.word	0x000000ff
        /*0430*/ 	.word	0x000000d8
        /*0434*/ 	.short	0x0100
        /*0436*/ 	.byte	0x08
	.zero		1


	//   ....[55]....
        /*0438*/ 	.word	0x000005d0
        /*043c*/ 	.word	0x000000ff
        /*0440*/ 	.word	0x00000200
        /*0444*/ 	.short	0x0100
        /*0446*/ 	.byte	0x08
	.zero		1


	//   ....[56]....
        /*0448*/ 	.word	0x000005e0
        /*044c*/ 	.word	0x000000ff
        /*0450*/ 	.word	0x000000e0
        /*0454*/ 	.short	0x0100
        /*0456*/ 	.byte	0x08
	.zero		1


	//   ....[57]....
        /*0458*/ 	.word	0x000005f0
        /*045c*/ 	.word	0x000000ff
        /*0460*/ 	.word	0x00000208
        /*0464*/ 	.short	0x0100
        /*0466*/ 	.byte	0x08
	.zero		1


	//   ....[58]....
        /*0468*/ 	.word	0x00000600
        /*046c*/ 	.word	0x000000ff
        /*0470*/ 	.word	0x000000e8
        /*0474*/ 	.short	0x0100
        /*0476*/ 	.byte	0x08
	.zero		1


	//   ....[59]....
        /*0478*/ 	.word	0x00000610
        /*047c*/ 	.word	0x000000ff
        /*0480*/ 	.word	0x00000210
        /*0484*/ 	.short	0x0100
        /*0486*/ 	.byte	0x08
	.zero		1


	//   ....[60]....
        /*0488*/ 	.word	0x00000620
        /*048c*/ 	.word	0x000000ff
        /*0490*/ 	.word	0x000000f0
        /*0494*/ 	.short	0x0100
        /*0496*/ 	.byte	0x08
	.zero		1


	//   ....[61]....
        /*0498*/ 	.word	0x00000630
        /*049c*/ 	.word	0x000000ff
        /*04a0*/ 	.word	0x00000218
        /*04a4*/ 	.short	0x0100
        /*04a6*/ 	.byte	0x08
	.zero		1


	//   ....[62]....
        /*04a8*/ 	.word	0x00000640
        /*04ac*/ 	.word	0x000000ff
        /*04b0*/ 	.word	0x000000f8
        /*04b4*/ 	.short	0x0100
        /*04b6*/ 	.byte	0x08
	.zero		1


	//   ....[63]....
        /*04b8*/ 	.word	0x00000650
        /*04bc*/ 	.word	0x000000ff
        /*04c0*/ 	.word	0x00000220
        /*04c4*/ 	.short	0x0100
        /*04c6*/ 	.byte	0x08
	.zero		1


	//   ....[64]....
        /*04c8*/ 	.word	0x00000660
        /*04cc*/ 	.word	0x000000ff
        /*04d0*/ 	.word	0x00000100
        /*04d4*/ 	.short	0x0100
        /*04d6*/ 	.byte	0x08
	.zero		1


	//   ....[65]....
        /*04d8*/ 	.word	0x00000670
        /*04dc*/ 	.word	0x000000ff
        /*04e0*/ 	.word	0x00000228
        /*04e4*/ 	.short	0x0100
        /*04e6*/ 	.byte	0x08
	.zero		1


	//   ....[66]....
        /*04e8*/ 	.word	0x00000680
        /*04ec*/ 	.word	0x000000ff
        /*04f0*/ 	.word	0x00000108
        /*04f4*/ 	.short	0x0100
        /*04f6*/ 	.byte	0x08
	.zero		1


	//   ....[67]....
        /*04f8*/ 	.word	0x00000690
        /*04fc*/ 	.word	0x000000ff
        /*0500*/ 	.word	0x00000230
        /*0504*/ 	.short	0x0100
        /*0506*/ 	.byte	0x08
	.zero		1


	//   ....[68]....
        /*0508*/ 	.word	0x000006a0
        /*050c*/ 	.word	0x000000ff
        /*0510*/ 	.word	0x00000110
        /*0514*/ 	.short	0x0100
        /*0516*/ 	.byte	0x08
	.zero		1


	//   ....[69]....
        /*0518*/ 	.word	0x000006b0
        /*051c*/ 	.word	0x000000ff
        /*0520*/ 	.word	0x00000238
        /*0524*/ 	.short	0x0100
        /*0526*/ 	.byte	0x08
	.zero		1


	//   ....[70]....
        /*0528*/ 	.word	0x000006c0
        /*052c*/ 	.word	0x000000ff
        /*0530*/ 	.word	0x00000118
        /*0534*/ 	.short	0x0100
        /*0536*/ 	.byte	0x08
	.zero		1


	//   ....[71]....
        /*0538*/ 	.word	0x000006d0
        /*053c*/ 	.word	0x000000ff
        /*0540*/ 	.word	0x00000240
        /*0544*/ 	.short	0x0100
        /*0546*/ 	.byte	0x08
	.zero		1


	//   ....[72]....
        /*0548*/ 	.word	0x000006e0
        /*054c*/ 	.word	0x000000ff
        /*0550*/ 	.word	0x00000120
        /*0554*/ 	.short	0x0100
        /*0556*/ 	.byte	0x08
	.zero		1


	//   ....[73]....
        /*0558*/ 	.word	0x000006f0
        /*055c*/ 	.word	0x000000ff
        /*0560*/ 	.word	0x00000248
        /*0564*/ 	.short	0x0100
        /*0566*/ 	.byte	0x08
	.zero		1


	//   ....[74]....
        /*0568*/ 	.word	0x00000c50
        /*056c*/ 	.word	0x000000ff
        /*0570*/ 	.word	0x00000280
        /*0574*/ 	.short	0x0100
        /*0576*/ 	.byte	0x08
	.zero		1


	//   ....[75]....
        /*0578*/ 	.word	0x00000cf0
        /*057c*/ 	.word	0x000000ff
        /*0580*/ 	.word	0x00000288
        /*0584*/ 	.short	0x0100
        /*0586*/ 	.byte	0x08
	.zero		1


	//   ....[76]....
        /*0588*/ 	.word	0x00000d30
        /*058c*/ 	.word	0x000000ff
        /*0590*/ 	.word	0x00000260
        /*0594*/ 	.short	0x0100
        /*0596*/ 	.byte	0x09
	.zero		1


	//   ....[77]....
        /*0598*/ 	.word	0x00000d40
        /*059c*/ 	.word	0x000000ff
        /*05a0*/ 	.word	0x00000268
        /*05a4*/ 	.short	0x0100
        /*05a6*/ 	.byte	0x09
	.zero		1


	//   ....[78]....
        /*05a8*/ 	.word	0x00000d50
        /*05ac*/ 	.word	0x000000ff
        /*05b0*/ 	.word	0x00000270
        /*05b4*/ 	.short	0x0100
        /*05b6*/ 	.byte	0x09
	.zero		1


	//   ....[79]....
        /*05b8*/ 	.word	0x00000d60
        /*05bc*/ 	.word	0x000000ff
        /*05c0*/ 	.word	0x00000278
        /*05c4*/ 	.short	0x0100
        /*05c6*/ 	.byte	0x09
	.zero		1


	//   ....[80]....
        /*05c8*/ 	.word	0x00001c10
        /*05cc*/ 	.word	0x000000ff
        /*05d0*/ 	.word	0xfffffff8
        /*05d4*/ 	.short	0x010a
        /*05d6*/ 	.byte	0x2b
	.zero		1


	//   ....[81]....
        /*05d8*/ 	.word	0x00001de0
        /*05dc*/ 	.word	0x00000003
        /*05e0*/ 	.word	0x00000000
        /*05e4*/ 	.short	0x010a
        /*05e6*/ 	.byte	0x3f
	.zero		1


	//   ....[82]....
        /*05e8*/ 	.word	0x00001e20
        /*05ec*/ 	.word	0x00000003
        /*05f0*/ 	.word	0x00000000
        /*05f4*/ 	.short	0x010a
        /*05f6*/ 	.byte	0x3f
	.zero		1


	//   ....[83]....
        /*05f8*/ 	.word	0x00001fb0
        /*05fc*/ 	.word	0x000000ff
        /*0600*/ 	.word	0x00000000
        /*0604*/ 	.short	0x010a
        /*0606*/ 	.byte	0x04
	.zero		1


	//   ....[84]....
        /*0608*/ 	.word	0x00001ff0
        /*060c*/ 	.word	0x000000ff
        /*0610*/ 	.word	0x00000000
        /*0614*/ 	.short	0x010a
        /*0616*/ 	.byte	0x04
	.zero		1


	//   ....[85]....
        /*0618*/ 	.word	0x000020e0
        /*061c*/ 	.word	0x00000005
        /*0620*/ 	.word	0x00000000
        /*0624*/ 	.short	0x0101
        /*0626*/ 	.byte	0x3f
	.zero		1


	//   ....[86]....
        /*0628*/ 	.word	0x000021f0
        /*062c*/ 	.word	0x00000003
        /*0630*/ 	.word	0x00000000
        /*0634*/ 	.short	0x0101
        /*0636*/ 	.byte	0x2f
	.zero		1


	//   ....[87]....
        /*0638*/ 	.word	0x00002320
        /*063c*/ 	.word	0x00000000
        /*0640*/ 	.word	0x00000000
        /*0644*/ 	.short	0x0101
        /*0646*/ 	.byte	0x3f
	.zero		1


	//   ....[88]....
        /*0648*/ 	.word	0x000023a0
        /*064c*/ 	.word	0x000000ff
        /*0650*/ 	.word	0x00000008
        /*0654*/ 	.short	0x010a
        /*0656*/ 	.byte	0x2b
	.zero		1


	//   ....[89]....
        /*0658*/ 	.word	0x00005830
        /*065c*/ 	.word	0x00000000
        /*0660*/ 	.word	0x00000000
        /*0664*/ 	.short	0x0101
        /*0666*/ 	.byte	0x2f
	.zero		1


	//   ....[90]....
        /*0668*/ 	.word	0x00006160
        /*066c*/ 	.word	0x0000000e
        /*0670*/ 	.word	0x00000128
        /*0674*/ 	.short	0x010a
        /*0676*/ 	.byte	0x3f
	.zero		1


	//   ....[91]....
        /*0678*/ 	.word	0x00006570
        /*067c*/ 	.word	0x00000006
        /*0680*/ 	.word	0x00000288
        /*0684*/ 	.short	0x0101
        /*0686*/ 	.byte	0x3f
	.zero		1


	//   ....[92]....
        /*0688*/ 	.word	0x00006c90
        /*068c*/ 	.word	0x00000007
        /*0690*/ 	.word	0x00000000
        /*0694*/ 	.short	0x010a
        /*0696*/ 	.byte	0x3f
	.zero		1


	//   ....[93]....
        /*0698*/ 	.word	0x00006d10
        /*069c*/ 	.word	0x00000006
        /*06a0*/ 	.word	0x00000000
        /*06a4*/ 	.short	0x010a
        /*06a6*/ 	.byte	0x3f
	.zero		1


	//   ....[94]....
        /*06a8*/ 	.word	0x00006da0
        /*06ac*/ 	.word	0x00000007
        /*06b0*/ 	.word	0x00000000
        /*06b4*/ 	.short	0x010a
        /*06b6*/ 	.byte	0x3f
	.zero		1


	//   ....[95]....
        /*06b8*/ 	.word	0x00006e30
        /*06bc*/ 	.word	0x00000006
        /*06c0*/ 	.word	0x00000000
        /*06c4*/ 	.short	0x010a
        /*06c6*/ 	.byte	0x3f
	.zero		1


	//   ....[96]....
        /*06c8*/ 	.word	0x00006ec0
        /*06cc*/ 	.word	0x00000007
        /*06d0*/ 	.word	0x00000000
        /*06d4*/ 	.short	0x010a
        /*06d6*/ 	.byte	0x3f
	.zero		1


	//   ....[97]....
        /*06d8*/ 	.word	0x00006f50
        /*06dc*/ 	.word	0x00000006
        /*06e0*/ 	.word	0x00000000
        /*06e4*/ 	.short	0x010a
        /*06e6*/ 	.byte	0x3f
	.zero		1


	//   ....[98]....
        /*06e8*/ 	.word	0x00006fe0
        /*06ec*/ 	.word	0x00000007
        /*06f0*/ 	.word	0x00000000
        /*06f4*/ 	.short	0x010a
        /*06f6*/ 	.byte	0x3f
	.zero		1


	//   ....[99]....
        /*06f8*/ 	.word	0x00007070
        /*06fc*/ 	.word	0x00000006
        /*0700*/ 	.word	0x00000000
        /*0704*/ 	.short	0x010a
        /*0706*/ 	.byte	0x3f
	.zero		1


	//   ....[100]....
        /*0708*/ 	.word	0x00007100
        /*070c*/ 	.word	0x00000007
        /*0710*/ 	.word	0x00000000
        /*0714*/ 	.short	0x010a
        /*0716*/ 	.byte	0x3f
	.zero		1


	//   ....[101]....
        /*0718*/ 	.word	0x00007190
        /*071c*/ 	.word	0x00000006
        /*0720*/ 	.word	0x00000000
        /*0724*/ 	.short	0x010a
        /*0726*/ 	.byte	0x3f
	.zero		1


	//   ....[102]....
        /*0728*/ 	.word	0x00007220
        /*072c*/ 	.word	0x00000007
        /*0730*/ 	.word	0x00000000
        /*0734*/ 	.short	0x010a
        /*0736*/ 	.byte	0x3f
	.zero		1


	//   ....[103]....
        /*0738*/ 	.word	0x000072b0
        /*073c*/ 	.word	0x00000006
        /*0740*/ 	.word	0x00000000
        /*0744*/ 	.short	0x010a
        /*0746*/ 	.byte	0x3f
	.zero		1


	//   ....[104]....
        /*0748*/ 	.word	0x00007340
        /*074c*/ 	.word	0x00000007
        /*0750*/ 	.word	0x00000000
        /*0754*/ 	.short	0x010a
        /*0756*/ 	.byte	0x3f
	.zero		1


	//   ....[105]....
        /*0758*/ 	.word	0x000073d0
        /*075c*/ 	.word	0x00000006
        /*0760*/ 	.word	0x00000000
        /*0764*/ 	.short	0x010a
        /*0766*/ 	.byte	0x3f
	.zero		1


	//   ....[106]....
        /*0768*/ 	.word	0x00007460
        /*076c*/ 	.word	0x00000007
        /*0770*/ 	.word	0x00000000
        /*0774*/ 	.short	0x010a
        /*0776*/ 	.byte	0x3f
	.zero		1


	//   ....[107]....
        /*0778*/ 	.word	0x000074f0
        /*077c*/ 	.word	0x00000006
        /*0780*/ 	.word	0x00000000
        /*0784*/ 	.short	0x010a
        /*0786*/ 	.byte	0x3f
	.zero		1


	//   ....[108]....
        /*0788*/ 	.word	0x00007580
        /*078c*/ 	.word	0x00000007
        /*0790*/ 	.word	0x00000000
        /*0794*/ 	.short	0x010a
        /*0796*/ 	.byte	0x3f
	.zero		1


	//   ....[109]....
        /*0798*/ 	.word	0x00007610
        /*079c*/ 	.word	0x00000006
        /*07a0*/ 	.word	0x00000000
        /*07a4*/ 	.short	0x010a
        /*07a6*/ 	.byte	0x3f
	.zero		1


	//   ....[110]....
        /*07a8*/ 	.word	0x000076a0
        /*07ac*/ 	.word	0x00000007
        /*07b0*/ 	.word	0x00000000
        /*07b4*/ 	.short	0x010a
        /*07b6*/ 	.byte	0x3f
	.zero		1


	//   ....[111]....
        /*07b8*/ 	.word	0x00007730
        /*07bc*/ 	.word	0x00000006
        /*07c0*/ 	.word	0x00000000
        /*07c4*/ 	.short	0x010a
        /*07c6*/ 	.byte	0x3f
	.zero		1


	//   ....[112]....
        /*07c8*/ 	.word	0x000077c0
        /*07cc*/ 	.word	0x00000007
        /*07d0*/ 	.word	0x00000000
        /*07d4*/ 	.short	0x010a
        /*07d6*/ 	.byte	0x3f
	.zero		1


	//   ....[113]....
        /*07d8*/ 	.word	0x00007850
        /*07dc*/ 	.word	0x00000006
        /*07e0*/ 	.word	0x00000000
        /*07e4*/ 	.short	0x010a
        /*07e6*/ 	.byte	0x3f
	.zero		1


	//   ....[114]....
        /*07e8*/ 	.word	0x000078e0
        /*07ec*/ 	.word	0x00000007
        /*07f0*/ 	.word	0x00000000
        /*07f4*/ 	.short	0x010a
        /*07f6*/ 	.byte	0x3f
	.zero		1


	//   ....[115]....
        /*07f8*/ 	.word	0x00007970
        /*07fc*/ 	.word	0x00000006
        /*0800*/ 	.word	0x00000000
        /*0804*/ 	.short	0x010a
        /*0806*/ 	.byte	0x3f
	.zero		1


	//   ....[116]....
        /*0808*/ 	.word	0x00007a00
        /*080c*/ 	.word	0x00000007
        /*0810*/ 	.word	0x00000000
        /*0814*/ 	.short	0x010a
        /*0816*/ 	.byte	0x3f
	.zero		1


	//   ....[117]....
        /*0818*/ 	.word	0x00007a90
        /*081c*/ 	.word	0x00000006
        /*0820*/ 	.word	0x00000000
        /*0824*/ 	.short	0x010a
        /*0826*/ 	.byte	0x3f
	.zero		1


	//   ....[118]....
        /*0828*/ 	.word	0x00007b20
        /*082c*/ 	.word	0x00000007
        /*0830*/ 	.word	0x00000000
        /*0834*/ 	.short	0x010a
        /*0836*/ 	.byte	0x3f
	.zero		1


	//   ....[119]....
        /*0838*/ 	.word	0x00007bb0
        /*083c*/ 	.word	0x00000006
        /*0840*/ 	.word	0x00000000
        /*0844*/ 	.short	0x010a
        /*0846*/ 	.byte	0x3f
	.zero		1


	//   ....[120]....
        /*0848*/ 	.word	0x00007c40
        /*084c*/ 	.word	0x00000007
        /*0850*/ 	.word	0x00000000
        /*0854*/ 	.short	0x010a
        /*0856*/ 	.byte	0x3f
	.zero		1


	//   ....[121]....
        /*0858*/ 	.word	0x00007cd0
        /*085c*/ 	.word	0x00000006
        /*0860*/ 	.word	0x00000000
        /*0864*/ 	.short	0x010a
        /*0866*/ 	.byte	0x3f
	.zero		1


	//   ....[122]....
        /*0868*/ 	.word	0x00007d60
        /*086c*/ 	.word	0x00000007
        /*0870*/ 	.word	0x00000000
        /*0874*/ 	.short	0x010a
        /*0876*/ 	.byte	0x3f
	.zero		1


	//   ....[123]....
        /*0878*/ 	.word	0x00007df0
        /*087c*/ 	.word	0x00000006
        /*0880*/ 	.word	0x00000000
        /*0884*/ 	.short	0x010a
        /*0886*/ 	.byte	0x3f
	.zero		1


	//   ....[124]....
        /*0888*/ 	.word	0x00007e80
        /*088c*/ 	.word	0x00000007
        /*0890*/ 	.word	0x00000000
        /*0894*/ 	.short	0x010a
        /*0896*/ 	.byte	0x3f
	.zero		1


	//   ....[125]....
        /*0898*/ 	.word	0x00007f10
        /*089c*/ 	.word	0x00000006
        /*08a0*/ 	.word	0x00000000
        /*08a4*/ 	.short	0x010a
        /*08a6*/ 	.byte	0x3f
	.zero		1


	//   ....[126]....
        /*08a8*/ 	.word	0x00007fa0
        /*08ac*/ 	.word	0x00000007
        /*08b0*/ 	.word	0x00000000
        /*08b4*/ 	.short	0x010a
        /*08b6*/ 	.byte	0x3f
	.zero		1


	//   ....[127]....
        /*08b8*/ 	.word	0x00008030
        /*08bc*/ 	.word	0x00000006
        /*08c0*/ 	.word	0x00000000
        /*08c4*/ 	.short	0x010a
        /*08c6*/ 	.byte	0x3f
	.zero		1


	//   ....[128]....
        /*08c8*/ 	.word	0x000080c0
        /*08cc*/ 	.word	0x00000005
        /*08d0*/ 	.word	0x00000000
        /*08d4*/ 	.short	0x010a
        /*08d6*/ 	.byte	0x3f
	.zero		1


	//   ....[129]....
        /*08d8*/ 	.word	0x00008130
        /*08dc*/ 	.word	0x00000003
        /*08e0*/ 	.word	0xfffffff8
        /*08e4*/ 	.short	0x010a
        /*08e6*/ 	.byte	0x3f
	.zero		1


	//   ....[130]....
        /*08e8*/ 	.word	0x00008180
        /*08ec*/ 	.word	0x00000003
        /*08f0*/ 	.word	0x00000000
        /*08f4*/ 	.short	0x010a
        /*08f6*/ 	.byte	0x3f
	.zero		1


	//   ....[131]....
        /*08f8*/ 	.word	0x000081e0
        /*08fc*/ 	.word	0x00000005
        /*0900*/ 	.word	0x00000000
        /*0904*/ 	.short	0x010a
        /*0906*/ 	.byte	0x3f
	.zero		1


	//   ....[132]....
        /*0908*/ 	.word	0x00008240
        /*090c*/ 	.word	0x00000003
        /*0910*/ 	.word	0x00000008
        /*0914*/ 	.short	0x010a
        /*0916*/ 	.byte	0x3f
	.zero		1


	//   ....[133]....
        /*0918*/ 	.word	0x00008310
        /*091c*/ 	.word	0x0000000e
        /*0920*/ 	.word	0x00000128
        /*0924*/ 	.short	0x010a
        /*0926*/ 	.byte	0x3f
	.zero		1


	//   ....[134]....
        /*0928*/ 	.word	0x000083e0
        /*092c*/ 	.word	0x00000007
        /*0930*/ 	.word	0x00000000
        /*0934*/ 	.short	0x010a
        /*0936*/ 	.byte	0x3f
	.zero		1


	//   ....[135]....
        /*0938*/ 	.word	0x00008430
        /*093c*/ 	.word	0x00000006
        /*0940*/ 	.word	0x00000000
        /*0944*/ 	.short	0x010a
        /*0946*/ 	.byte	0x3f
	.zero		1


	//   ....[136]....
        /*0948*/ 	.word	0x00008480
        /*094c*/ 	.word	0x00000007
        /*0950*/ 	.word	0x00000000
        /*0954*/ 	.short	0x010a
        /*0956*/ 	.byte	0x3f
	.zero		1


	//   ....[137]....
        /*0958*/ 	.word	0x000084d0
        /*095c*/ 	.word	0x00000006
        /*0960*/ 	.word	0x00000000
        /*0964*/ 	.short	0x010a
        /*0966*/ 	.byte	0x3f
	.zero		1


	//   ....[138]....
        /*0968*/ 	.word	0x00008520
        /*096c*/ 	.word	0x00000007
        /*0970*/ 	.word	0x00000000
        /*0974*/ 	.short	0x010a
        /*0976*/ 	.byte	0x3f
	.zero		1


	//   ....[139]....
        /*0978*/ 	.word	0x00008570
        /*097c*/ 	.word	0x00000006
        /*0980*/ 	.word	0x00000000
        /*0984*/ 	.short	0x010a
        /*0986*/ 	.byte	0x3f
	.zero		1


	//   ....[140]....
        /*0988*/ 	.word	0x000085c0
        /*098c*/ 	.word	0x00000007
        /*0990*/ 	.word	0x00000000
        /*0994*/ 	.short	0x010a
        /*0996*/ 	.byte	0x3f
	.zero		1


	//   ....[141]....
        /*0998*/ 	.word	0x00008610
        /*099c*/ 	.word	0x00000006
        /*09a0*/ 	.word	0x00000000
        /*09a4*/ 	.short	0x010a
        /*09a6*/ 	.byte	0x3f
	.zero		1


	//   ....[142]....
        /*09a8*/ 	.word	0x00008660
        /*09ac*/ 	.word	0x00000007
        /*09b0*/ 	.word	0x00000000
        /*09b4*/ 	.short	0x010a
        /*09b6*/ 	.byte	0x3f
	.zero		1


	//   ....[143]....
        /*09b8*/ 	.word	0x000086b0
        /*09bc*/ 	.word	0x00000006
        /*09c0*/ 	.word	0x00000000
        /*09c4*/ 	.short	0x010a
        /*09c6*/ 	.byte	0x3f
	.zero		1


	//   ....[144]....
        /*09c8*/ 	.word	0x00008700
        /*09cc*/ 	.word	0x00000007
        /*09d0*/ 	.word	0x00000000
        /*09d4*/ 	.short	0x010a
        /*09d6*/ 	.byte	0x3f
	.zero		1


	//   ....[145]....
        /*09d8*/ 	.word	0x00008750
        /*09dc*/ 	.word	0x00000006
        /*09e0*/ 	.word	0x00000000
        /*09e4*/ 	.short	0x010a
        /*09e6*/ 	.byte	0x3f
	.zero		1


	//   ....[146]....
        /*09e8*/ 	.word	0x000087a0
        /*09ec*/ 	.word	0x00000007
        /*09f0*/ 	.word	0x00000000
        /*09f4*/ 	.short	0x010a
        /*09f6*/ 	.byte	0x3f
	.zero		1


	//   ....[147]....
        /*09f8*/ 	.word	0x000087f0
        /*09fc*/ 	.word	0x00000006
        /*0a00*/ 	.word	0x00000000
        /*0a04*/ 	.short	0x010a
        /*0a06*/ 	.byte	0x3f
	.zero		1


	//   ....[148]....
        /*0a08*/ 	.word	0x00008840
        /*0a0c*/ 	.word	0x00000007
        /*0a10*/ 	.word	0x00000000
        /*0a14*/ 	.short	0x010a
        /*0a16*/ 	.byte	0x3f
	.zero		1


	//   ....[149]....
        /*0a18*/ 	.word	0x00008890
        /*0a1c*/ 	.word	0x00000006
        /*0a20*/ 	.word	0x00000000
        /*0a24*/ 	.short	0x010a
        /*0a26*/ 	.byte	0x3f
	.zero		1


	//   ....[150]....
        /*0a28*/ 	.word	0x000088e0
        /*0a2c*/ 	.word	0x00000007
        /*0a30*/ 	.word	0x00000000
        /*0a34*/ 	.short	0x010a
        /*0a36*/ 	.byte	0x3f
	.zero		1


	//   ....[151]....
        /*0a38*/ 	.word	0x00008930
        /*0a3c*/ 	.word	0x00000006
        /*0a40*/ 	.word	0x00000000
        /*0a44*/ 	.short	0x010a
        /*0a46*/ 	.byte	0x3f
	.zero		1


	//   ....[152]....
        /*0a48*/ 	.word	0x00008980
        /*0a4c*/ 	.word	0x00000007
        /*0a50*/ 	.word	0x00000000
        /*0a54*/ 	.short	0x010a
        /*0a56*/ 	.byte	0x3f
	.zero		1


	//   ....[153]....
        /*0a58*/ 	.word	0x000089d0
        /*0a5c*/ 	.word	0x00000006
        /*0a60*/ 	.word	0x00000000
        /*0a64*/ 	.short	0x010a
        /*0a66*/ 	.byte	0x3f
	.zero		1


	//   ....[154]....
        /*0a68*/ 	.word	0x00008a20
        /*0a6c*/ 	.word	0x00000007
        /*0a70*/ 	.word	0x00000000
        /*0a74*/ 	.short	0x010a
        /*0a76*/ 	.byte	0x3f
	.zero		1


	//   ....[155]....
        /*0a78*/ 	.word	0x00008a70
        /*0a7c*/ 	.word	0x00000006
        /*0a80*/ 	.word	0x00000000
        /*0a84*/ 	.short	0x010a
        /*0a86*/ 	.byte	0x3f
	.zero		1


	//   ....[156]....
        /*0a88*/ 	.word	0x00008ac0
        /*0a8c*/ 	.word	0x00000007
        /*0a90*/ 	.word	0x00000000
        /*0a94*/ 	.short	0x010a
        /*0a96*/ 	.byte	0x3f
	.zero		1


	//   ....[157]....
        /*0a98*/ 	.word	0x00008b10
        /*0a9c*/ 	.word	0x00000006
        /*0aa0*/ 	.word	0x00000000
        /*0aa4*/ 	.short	0x010a
        /*0aa6*/ 	.byte	0x3f
	.zero		1


	//   ....[158]....
        /*0aa8*/ 	.word	0x00008b60
        /*0aac*/ 	.word	0x00000007
        /*0ab0*/ 	.word	0x00000000
        /*0ab4*/ 	.short	0x010a
        /*0ab6*/ 	.byte	0x3f
	.zero		1


	//   ....[159]....
        /*0ab8*/ 	.word	0x00008bb0
        /*0abc*/ 	.word	0x00000006
        /*0ac0*/ 	.word	0x00000000
        /*0ac4*/ 	.short	0x010a
        /*0ac6*/ 	.byte	0x3f
	.zero		1


	//   ....[160]....
        /*0ac8*/ 	.word	0x00008c00
        /*0acc*/ 	.word	0x00000007
        /*0ad0*/ 	.word	0x00000000
        /*0ad4*/ 	.short	0x010a
        /*0ad6*/ 	.byte	0x3f
	.zero		1


	//   ....[161]....
        /*0ad8*/ 	.word	0x00008c50
        /*0adc*/ 	.word	0x00000006
        /*0ae0*/ 	.word	0x00000000
        /*0ae4*/ 	.short	0x010a
        /*0ae6*/ 	.byte	0x3f
	.zero		1


	//   ....[162]....
        /*0ae8*/ 	.word	0x00008ca0
        /*0aec*/ 	.word	0x00000007
        /*0af0*/ 	.word	0x00000000
        /*0af4*/ 	.short	0x010a
        /*0af6*/ 	.byte	0x3f
	.zero		1


	//   ....[163]....
        /*0af8*/ 	.word	0x00008cf0
        /*0afc*/ 	.word	0x00000006
        /*0b00*/ 	.word	0x00000000
        /*0b04*/ 	.short	0x010a
        /*0b06*/ 	.byte	0x3f
	.zero		1


	//   ....[164]....
        /*0b08*/ 	.word	0x00008d40
        /*0b0c*/ 	.word	0x00000007
        /*0b10*/ 	.word	0x00000000
        /*0b14*/ 	.short	0x010a
        /*0b16*/ 	.byte	0x3f
	.zero		1


	//   ....[165]....
        /*0b18*/ 	.word	0x00008d90
        /*0b1c*/ 	.word	0x00000006
        /*0b20*/ 	.word	0x00000000
        /*0b24*/ 	.short	0x010a
        /*0b26*/ 	.byte	0x3f
	.zero		1


	//   ....[166]....
        /*0b28*/ 	.word	0x00008de0
        /*0b2c*/ 	.word	0x00000007
        /*0b30*/ 	.word	0x00000000
        /*0b34*/ 	.short	0x010a
        /*0b36*/ 	.byte	0x3f
	.zero		1


	//   ....[167]....
        /*0b38*/ 	.word	0x00008e30
        /*0b3c*/ 	.word	0x00000006
        /*0b40*/ 	.word	0x00000000
        /*0b44*/ 	.short	0x010a
        /*0b46*/ 	.byte	0x3f
	.zero		1


	//   ....[168]....
        /*0b48*/ 	.word	0x00008e80
        /*0b4c*/ 	.word	0x00000007
        /*0b50*/ 	.word	0x00000000
        /*0b54*/ 	.short	0x010a
        /*0b56*/ 	.byte	0x3f
	.zero		1


	//   ....[169]....
        /*0b58*/ 	.word	0x00008ed0
        /*0b5c*/ 	.word	0x00000006
        /*0b60*/ 	.word	0x00000000
        /*0b64*/ 	.short	0x010a
        /*0b66*/ 	.byte	0x3f
	.zero		1


	//----- nvinfo : EIATTR_NUM_MBARRIERS
	.align		4
.L_37:
        /*0b68*/ 	.byte	0x03, 0x38
        /*0b6a*/ 	.short	0x0050


	//----- nvinfo : EIATTR_EXIT_INSTR_OFFSETS
	.align		4
        /*0b6c*/ 	.byte	0x04, 0x1c
        /*0b6e*/ 	.short	(.L_39 - .L_38)


	//   ....[0]....
.L_38:
        /*0b70*/ 	.word	0x00001850


	//   ....[1]....
        /*0b74*/ 	.word	0x000018b0


	//   ....[2]....
        /*0b78*/ 	.word	0x00005e30


	//   ....[3]....
        /*0b7c*/ 	.word	0x00005e60


	//   ....[4]....
        /*0b80*/ 	.word	0x00008110


	//----- nvinfo : EIATTR_MAX_THREADS
	.align		4
.L_39:
        /*0b84*/ 	.byte	0x04, 0x05
        /*0b86*/ 	.short	(.L_41 - .L_40)
.L_40:
        /*0b88*/ 	.word	0x00000180
        /*0b8c*/ 	.word	0x00000001
        /*0b90*/ 	.word	0x00000001


	//----- nvinfo : EIATTR_CRS_STACK_SIZE
	.align		4
.L_41:
        /*0b94*/ 	.byte	0x04, 0x1e
        /*0b96*/ 	.short	(.L_43 - .L_42)
.L_42:
        /*0b98*/ 	.word	0x00000000


	//----- nvinfo : EIATTR_CBANK_PARAM_SIZE
	.align		4
.L_43:
        /*0b9c*/ 	.byte	0x03, 0x19
        /*0b9e*/ 	.short	0x0470


	//----- nvinfo : EIATTR_PARAM_CBANK
	.align		4
        /*0ba0*/ 	.byte	0x04, 0x0a
        /*0ba2*/ 	.short	(.L_45 - .L_44)
	.align		4
.L_44:
        /*0ba4*/ 	.word	index@(.nv.constant0._ZN7cutlass13device_kernelINS_4gemm6kernel13GemmUniversalIN4cute5tupleIJiiiiEEENS1_10collective13CollectiveMmaINS1_34MainloopSm90TmaGmmaWarpSpecializedILi37ENS5_IJNS4_1CILi2EEENSA_ILi1EEESC_EEENS1_32KernelTmaWarpSpecializedPingpongEEENS5_IJNSA_ILi64EEENSA_ILi128EEENSA_ILi32EEEEEEaNS5_IJlSC_lEEEaSK_NS4_8TiledMMAINS4_8MMA_AtomIJNS4_4SM904GMMA27MMA_64x128x32_S32S8S8_SS_TNEEEENS4_6LayoutINS5_IJSC_SC_SC_EEENS5_IJNSA_ILi0EEEST_ST_EEEEENS5_IJNS4_10UnderscoreESW_SW_EEEEENS4_13SM90_TMA_LOADENS4_14ComposedLayoutINS4_7SwizzleILi1ELi4ELi3EEENS4_18smem_ptr_flag_bitsILi8EEENSR_INS5_IJNSA_ILi8EEESI_EEENS5_IJSI_SC_EEEEEEEvNS4_8identityENS4_23SM90_TMA_LOAD_MULTICASTES19_vS1A_EENS_8epilogue10collective6detail29Sm90TmaWarpSpecializedAdapterINS1E_15DefaultEpilogueIaSK_SK_NS1D_6thread17LinearCombinationIaLi1EiiLNS1I_9ScaleType4KindE0ELNS_15FloatRoundStyleE2EaEENS1_15EpilogueDefaultEEEEEvvEEEEvNT_6ParamsE)
        /*0ba8*/ 	.short	0x0210
        /*0baa*/ 	.short	0x0470


	//----- nvinfo : EIATTR_SW_WAR
	.align		4
.L_45:
        /*0bac*/ 	.byte	0x04, 0x36
        /*0bae*/ 	.short	(.L_47 - .L_46)
.L_46:
        /*0bb0*/ 	.word	0x00000008
.L_47:


//--------------------- .nv.callgraph             --------------------------
	.section	.nv.callgraph,"",@"SHT_CUDA_CALLGRAPH"
	.align	4
	.sectionentsize	8
	.align		4
        /*0000*/ 	.word	0x00000000
	.align		4
        /*0004*/ 	.word	0xffffffff
	.align		4
        /*0008*/ 	.word	index@(_ZN7cutlass13device_kernelINS_4gemm6kernel13GemmUniversalIN4cute5tupleIJiiiiEEENS1_10collective13CollectiveMmaINS1_34MainloopSm90TmaGmmaWarpSpecializedILi37ENS5_IJNS4_1CILi2EEENSA_ILi1EEESC_EEENS1_32KernelTmaWarpSpecializedPingpongEEENS5_IJNSA_ILi64EEENSA_ILi128EEENSA_ILi32EEEEEEaNS5_IJlSC_lEEEaSK_NS4_8TiledMMAINS4_8MMA_AtomIJNS4_4SM904GMMA27MMA_64x128x32_S32S8S8_SS_TNEEEENS4_6LayoutINS5_IJSC_SC_SC_EEENS5_IJNSA_ILi0EEEST_ST_EEEEENS5_IJNS4_10UnderscoreESW_SW_EEEEENS4_13SM90_TMA_LOADENS4_14ComposedLayoutINS4_7SwizzleILi1ELi4ELi3EEENS4_18smem_ptr_flag_bitsILi8EEENSR_INS5_IJNSA_ILi8EEESI_EEENS5_IJSI_SC_EEEEEEEvNS4_8identityENS4_23SM90_TMA_LOAD_MULTICASTES19_vS1A_EENS_8epilogue10collective6detail29Sm90TmaWarpSpecializedAdapterINS1E_15DefaultEpilogueIaSK_SK_NS1D_6thread17LinearCombinationIaLi1EiiLNS1I_9ScaleType4KindE0ELNS_15FloatRoundStyleE2EaEENS1_15EpilogueDefaultEEEEEvvEEEEvNT_6ParamsE)
	.align		4
        /*000c*/ 	.word	index@(__assertfail)
	.align		4
        /*0010*/ 	.word	0x00000000
	.align		4
        /*0014*/ 	.word	0xfffffffe
	.align		4
        /*0018*/ 	.word	0x00000000
	.align		4
        /*001c*/ 	.word	0xfffffffd
	.align		4
        /*0020*/ 	.word	0x00000000
	.align		4
        /*0024*/ 	.word	0xfffffffc


//--------------------- .nv.constant4             --------------------------
	.section	.nv.constant4,"a",@progbits
	.align	8
	.align		8
.nv.constant4:
        /*0000*/ 	.dword	__assertfail
	.align		8
        /*0008*/ 	.dword	__unnamed_1
	.align		8
        /*0010*/ 	.dword	_ZN40_INTERNAL_f7838353_4_k_cu_f7d51617_109974cuda3std3__45__cpo5beginE
	.align		8
        /*0018*/ 	.dword	_ZN40_INTERNAL_f7838353_4_k_cu_f7d51617_109974cuda3std3__45__cpo3endE
	.align		8
        /*0020*/ 	.dword	_ZN40_INTERNAL_f7838353_4_k_cu_f7d51617_109974cuda3std3__45__cpo6cbeginE
	.align		8
        /*0028*/ 	.dword	_ZN40_INTERNAL_f7838353_4_k_cu_f7d51617_109974cuda3std3__45__cpo4cendE
	.align		8
        /*0030*/ 	.dword	_ZN40_INTERNAL_f7838353_4_k_cu_f7d51617_109974cuda3std3__442_GLOBAL__N__f7838353_4_k_cu_f7d51617_109976ignoreE
	.align		8
        /*0038*/ 	.dword	_ZN40_INTERNAL_f7838353_4_k_cu_f7d51617_109974cuda3std3__419piecewise_constructE
	.align		8
        /*0040*/ 	.dword	_ZN40_INTERNAL_f7838353_4_k_cu_f7d51617_109974cuda3std3__48in_placeE
	.align		8
        /*0048*/ 	.dword	_ZN40_INTERNAL_f7838353_4_k_cu_f7d51617_109974cuda3std6ranges3__45__cpo4swapE
	.align		8
        /*0050*/ 	.dword	_ZN40_INTERNAL_f7838353_4_k_cu_f7d51617_109974cuda3std6ranges3__45__cpo9iter_moveE
	.align		8
        /*0058*/ 	.dword	_ZN40_INTERNAL_f7838353_4_k_cu_f7d51617_109974cute7productE
	.align		8
        /*0060*/ 	.dword	_ZN40_INTERNAL_f7838353_4_k_cu_f7d51617_109974cute1_E
	.align		8
        /*0068*/ 	.dword	$str$22
	.align		8
        /*0070*/ 	.dword	$str$23


//--------------------- .text._ZN7cutlass13device_kernelINS_4gemm6kernel13GemmUniversalIN4cute5tupleIJiiiiEEENS1_10collective13CollectiveMmaINS1_34MainloopSm90TmaGmmaWarpSpecializedILi37ENS5_IJNS4_1CILi2EEENSA_ILi1EEESC_EEENS1_32KernelTmaWarpSpecializedPingpongEEENS5_IJNSA_ILi64EEENSA_ILi128EEENSA_ILi32EEEEEEaNS5_IJlSC_lEEEaSK_NS4_8TiledMMAINS4_8MMA_AtomIJNS4_4SM904GMMA27MMA_64x128x32_S32S8S8_SS_TNEEEENS4_6LayoutINS5_IJSC_SC_SC_EEENS5_IJNSA_ILi0EEEST_ST_EEEEENS5_IJNS4_10UnderscoreESW_SW_EEEEENS4_13SM90_TMA_LOADENS4_14ComposedLayoutINS4_7SwizzleILi1ELi4ELi3EEENS4_18smem_ptr_flag_bitsILi8EEENSR_INS5_IJNSA_ILi8EEESI_EEENS5_IJSI_SC_EEEEEEEvNS4_8identityENS4_23SM90_TMA_LOAD_MULTICASTES19_vS1A_EENS_8epilogue10collective6detail29Sm90TmaWarpSpecializedAdapterINS1E_15DefaultEpilogueIaSK_SK_NS1D_6thread17LinearCombinationIaLi1EiiLNS1I_9ScaleType4KindE0ELNS_15FloatRoundStyleE2EaEENS1_15EpilogueDefaultEEEEEvvEEEEvNT_6ParamsE --------------------------
	.section	.text._ZN7cutlass13device_kernelINS_4gemm6kernel13GemmUniversalIN4cute5tupleIJiiiiEEENS1_10collective13CollectiveMmaINS1_34MainloopSm90TmaGmmaWarpSpecializedILi37ENS5_IJNS4_1CILi2EEENSA_ILi1EEESC_EEENS1_32KernelTmaWarpSpecializedPingpongEEENS5_IJNSA_ILi64EEENSA_ILi128EEENSA_ILi32EEEEEEaNS5_IJlSC_lEEEaSK_NS4_8TiledMMAINS4_8MMA_AtomIJNS4_4SM904GMMA27MMA_64x128x32_S32S8S8_SS_TNEEEENS4_6LayoutINS5_IJSC_SC_SC_EEENS5_IJNSA_ILi0EEEST_ST_EEEEENS5_IJNS4_10UnderscoreESW_SW_EEEEENS4_13SM90_TMA_LOADENS4_14ComposedLayoutINS4_7SwizzleILi1ELi4ELi3EEENS4_18smem_ptr_flag_bitsILi8EEENSR_INS5_IJNSA_ILi8EEESI_EEENS5_IJSI_SC_EEEEEEEvNS4_8identityENS4_23SM90_TMA_LOAD_MULTICASTES19_vS1A_EENS_8epilogue10collective6detail29Sm90TmaWarpSpecializedAdapterINS1E_15DefaultEpilogueIaSK_SK_NS1D_6thread17LinearCombinationIaLi1EiiLNS1I_9ScaleType4KindE0ELNS_15FloatRoundStyleE2EaEENS1_15EpilogueDefaultEEEEEvvEEEEvNT_6ParamsE,"ax",@progbits
	.align	128
.text._ZN7cutlass13device_kernelINS_4gemm6kernel13GemmUniversalIN4cute5tupleIJiiiiEEENS1_10collective13CollectiveMmaINS1_34MainloopSm90TmaGmmaWarpSpecializedILi37ENS5_IJNS4_1CILi2EEENSA_ILi1EEESC_EEENS1_32KernelTmaWarpSpecializedPingpongEEENS5_IJNSA_ILi64EEENSA_ILi128EEENSA_ILi32EEEEEEaNS5_IJlSC_lEEEaSK_NS4_8TiledMMAINS4_8MMA_AtomIJNS4_4SM904GMMA27MMA_64x128x32_S32S8S8_SS_TNEEEENS4_6LayoutINS5_IJSC_SC_SC_EEENS5_IJNSA_ILi0EEEST_ST_EEEEENS5_IJNS4_10UnderscoreESW_SW_EEEEENS4_13SM90_TMA_LOADENS4_14ComposedLayoutINS4_7SwizzleILi1ELi4ELi3EEENS4_18smem_ptr_flag_bitsILi8EEENSR_INS5_IJNSA_ILi8EEESI_EEENS5_IJSI_SC_EEEEEEEvNS4_8identityENS4_23SM90_TMA_LOAD_MULTICASTES19_vS1A_EENS_8epilogue10collective6detail29Sm90TmaWarpSpecializedAdapterINS1E_15DefaultEpilogueIaSK_SK_NS1D_6thread17LinearCombinationIaLi1EiiLNS1I_9ScaleType4KindE0ELNS_15FloatRoundStyleE2EaEENS1_15EpilogueDefaultEEEEEvvEEEEvNT_6ParamsE:
        .type           _ZN7cutlass13device_kernelINS_4gemm6kernel13GemmUniversalIN4cute5tupleIJiiiiEEENS1_10collective13CollectiveMmaINS1_34MainloopSm90TmaGmmaWarpSpecializedILi37ENS5_IJNS4_1CILi2EEENSA_ILi1EEESC_EEENS1_32KernelTmaWarpSpecializedPingpongEEENS5_IJNSA_ILi64EEENSA_ILi128EEENSA_ILi32EEEEEEaNS5_IJlSC_lEEEaSK_NS4_8TiledMMAINS4_8MMA_AtomIJNS4_4SM904GMMA27MMA_64x128x32_S32S8S8_SS_TNEEEENS4_6LayoutINS5_IJSC_SC_SC_EEENS5_IJNSA_ILi0EEEST_ST_EEEEENS5_IJNS4_10UnderscoreESW_SW_EEEEENS4_13SM90_TMA_LOADENS4_14ComposedLayoutINS4_7SwizzleILi1ELi4ELi3EEENS4_18smem_ptr_flag_bitsILi8EEENSR_INS5_IJNSA_ILi8EEESI_EEENS5_IJSI_SC_EEEEEEEvNS4_8identityENS4_23SM90_TMA_LOAD_MULTICASTES19_vS1A_EENS_8epilogue10collective6detail29Sm90TmaWarpSpecializedAdapterINS1E_15DefaultEpilogueIaSK_SK_NS1D_6thread17LinearCombinationIaLi1EiiLNS1I_9ScaleType4KindE0ELNS_15FloatRoundStyleE2EaEENS1_15EpilogueDefaultEEEEEvvEEEEvNT_6ParamsE,@function
        .size           _ZN7cutlass13device_kernelINS_4gemm6kernel13GemmUniversalIN4cute5tupleIJiiiiEEENS1_10collective13CollectiveMmaINS1_34MainloopSm90TmaGmmaWarpSpecializedILi37ENS5_IJNS4_1CILi2EEENSA_ILi1EEESC_EEENS1_32KernelTmaWarpSpecializedPingpongEEENS5_IJNSA_ILi64EEENSA_ILi128EEENSA_ILi32EEEEEEaNS5_IJlSC_lEEEaSK_NS4_8TiledMMAINS4_8MMA_AtomIJNS4_4SM904GMMA27MMA_64x128x32_S32S8S8_SS_TNEEEENS4_6LayoutINS5_IJSC_SC_SC_EEENS5_IJNSA_ILi0EEEST_ST_EEEEENS5_IJNS4_10UnderscoreESW_SW_EEEEENS4_13SM90_TMA_LOADENS4_14ComposedLayoutINS4_7SwizzleILi1ELi4ELi3EEENS4_18smem_ptr_flag_bitsILi8EEENSR_INS5_IJNSA_ILi8EEESI_EEENS5_IJSI_SC_EEEEEEEvNS4_8identityENS4_23SM90_TMA_LOAD_MULTICASTES19_vS1A_EENS_8epilogue10collective6detail29Sm90TmaWarpSpecializedAdapterINS1E_15DefaultEpilogueIaSK_SK_NS1D_6thread17LinearCombinationIaLi1EiiLNS1I_9ScaleType4KindE0ELNS_15FloatRoundStyleE2EaEENS1_15EpilogueDefaultEEEEEvvEEEEvNT_6ParamsE,(.L_x_274 - _ZN7cutlass13device_kernelINS_4gemm6kernel13GemmUniversalIN4cute5tupleIJiiiiEEENS1_10collective13CollectiveMmaINS1_34MainloopSm90TmaGmmaWarpSpecializedILi37ENS5_IJNS4_1CILi2EEENSA_ILi1EEESC_EEENS1_32KernelTmaWarpSpecializedPingpongEEENS5_IJNSA_ILi64EEENSA_ILi128EEENSA_ILi32EEEEEEaNS5_IJlSC_lEEEaSK_NS4_8TiledMMAINS4_8MMA_AtomIJNS4_4SM904GMMA27MMA_64x128x32_S32S8S8_SS_TNEEEENS4_6LayoutINS5_IJSC_SC_SC_EEENS5_IJNSA_ILi0EEEST_ST_EEEEENS5_IJNS4_10UnderscoreESW_SW_EEEEENS4_13SM90_TMA_LOADENS4_14ComposedLayoutINS4_7SwizzleILi1ELi4ELi3EEENS4_18smem_ptr_flag_bitsILi8EEENSR_INS5_IJNSA_ILi8EEESI_EEENS5_IJSI_SC_EEEEEEEvNS4_8identityENS4_23SM90_TMA_LOAD_MULTICASTES19_vS1A_EENS_8epilogue10collective6detail29Sm90TmaWarpSpecializedAdapterINS1E_15DefaultEpilogueIaSK_SK_NS1D_6thread17LinearCombinationIaLi1EiiLNS1I_9ScaleType4KindE0ELNS_15FloatRoundStyleE2EaEENS1_15EpilogueDefaultEEEEEvvEEEEvNT_6ParamsE)
        .other          _ZN7cutlass13device_kernelINS_4gemm6kernel13GemmUniversalIN4cute5tupleIJiiiiEEENS1_10collective13CollectiveMmaINS1_34MainloopSm90TmaGmmaWarpSpecializedILi37ENS5_IJNS4_1CILi2EEENSA_ILi1EEESC_EEENS1_32KernelTmaWarpSpecializedPingpongEEENS5_IJNSA_ILi64EEENSA_ILi128EEENSA_ILi32EEEEEEaNS5_IJlSC_lEEEaSK_NS4_8TiledMMAINS4_8MMA_AtomIJNS4_4SM904GMMA27MMA_64x128x32_S32S8S8_SS_TNEEEENS4_6LayoutINS5_IJSC_SC_SC_EEENS5_IJNSA_ILi0EEEST_ST_EEEEENS5_IJNS4_10UnderscoreESW_SW_EEEEENS4_13SM90_TMA_LOADENS4_14ComposedLayoutINS4_7SwizzleILi1ELi4ELi3EEENS4_18smem_ptr_flag_bitsILi8EEENSR_INS5_IJNSA_ILi8EEESI_EEENS5_IJSI_SC_EEEEEEEvNS4_8identityENS4_23SM90_TMA_LOAD_MULTICASTES19_vS1A_EENS_8epilogue10collective6detail29Sm90TmaWarpSpecializedAdapterINS1E_15DefaultEpilogueIaSK_SK_NS1D_6thread17LinearCombinationIaLi1EiiLNS1I_9ScaleType4KindE0ELNS_15FloatRoundStyleE2EaEENS1_15EpilogueDefaultEEEEEvvEEEEvNT_6ParamsE,@"STO_CUDA_ENTRY STV_DEFAULT"
_ZN7cutlass13device_kernelINS_4gemm6kernel13GemmUniversalIN4cute5tupleIJiiiiEEENS1_10collective13CollectiveMmaINS1_34MainloopSm90TmaGmmaWarpSpecializedILi37ENS5_IJNS4_1CILi2EEENSA_ILi1EEESC_EEENS1_32KernelTmaWarpSpecializedPingpongEEENS5_IJNSA_ILi64EEENSA_ILi128EEENSA_ILi32EEEEEEaNS5_IJlSC_lEEEaSK_NS4_8TiledMMAINS4_8MMA_AtomIJNS4_4SM904GMMA27MMA_64x128x32_S32S8S8_SS_TNEEEENS4_6LayoutINS5_IJSC_SC_SC_EEENS5_IJNSA_ILi0EEEST_ST_EEEEENS5_IJNS4_10UnderscoreESW_SW_EEEEENS4_13SM90_TMA_LOADENS4_14ComposedLayoutINS4_7SwizzleILi1ELi4ELi3EEENS4_18smem_ptr_flag_bitsILi8EEENSR_INS5_IJNSA_ILi8EEESI_EEENS5_IJSI_SC_EEEEEEEvNS4_8identityENS4_23SM90_TMA_LOAD_MULTICASTES19_vS1A_EENS_8epilogue10collective6detail29Sm90TmaWarpSpecializedAdapterINS1E_15DefaultEpilogueIaSK_SK_NS1D_6thread17LinearCombinationIaLi1EiiLNS1I_9ScaleType4KindE0ELNS_15FloatRoundStyleE2EaEENS1_15EpilogueDefaultEEEEEvvEEEEvNT_6ParamsE:
[----:B------:R-:W0:Y:S02]  /*0000*/  LDC R1, c[0x0][0x28] ;  /* 0x00000a00ff017b82 */ /* 0x000e240000000800 */
[----:B0-----:R-:W-:Y:S01]  /*0010*/  VIADD R1, R1, 0xfffffff8 ;  /* 0xfffffff801017836 */ /* 0x001fe20000000000 */
[----:B------:R-:W0:Y:S01]  /*0020*/  S2R R5, SR_TID.X ;  /* 0x0000000000057919 */ /* 0x000e220000002100 */
[----:B------:R-:W-:Y:S01]  /*0030*/  ELECT P0, URZ, PT ;  /* 0x00000000003f782f */ /* 0x000fe20003800000 */
[----:B------:R-:W-:Y:S01]  /*0040*/  BSSY B0, `(.L_x_0) ;  /* 0x000000f000007945 */ /* 0x000fe20003800000 */
[--C-:B0-----:R-:W-:Y:S02]  /*0050*/  SHF.R.U32.HI R0, RZ, 0x5, R5.reuse ;  /* 0x00000005ff007819 */ /* 0x101fe40000011605 */
[----:B------:R-:W-:-:S03]  /*0060*/  SHF.R.U32.HI R7, RZ, 0x7, R5 ;  /* 0x00000007ff077819 */ /* 0x000fc60000011605 */
[----:B------:R-:W0:Y:S04]  /*0070*/  SHFL.IDX PT, R2, R0, RZ, 0x1f ;  /* 0x00001fff00027589 */ /* 0x000e2800000e0000 */
[----:B------:R1:W2:Y:S01]  /*0080*/  SHFL.IDX PT, R10, R7, RZ, 0x1f ;  /* 0x00001fff070a7589 */ /* 0x0002a200000e0000 */
[----:B0-----:R-:W-:-:S13]  /*0090*/  ISETP.NE.OR P0, PT, R2, RZ, !P0 ;  /* 0x000000ff0200720c */ /* 0x001fda0004705670 */
[----:B-12---:R-:W-:Y:S05]  /*00a0*/  @P0 BRA `(.L_x_1) ;  /* 0x0000000000200947 */ /* 0x006fea0003800000 */
[----:B------:R-:W-:Y:S02]  /*00b0*/  ULDC.64 UR4, c[0x0][0x198] ;  /* 0x0000660000047ab9 */ /* 0x000fe40000000a00 */
[----:B------:R-:W-:Y:S02]  /*00c0*/  UIADD3 UR6, UP0, UR4, 0xf0, URZ ;  /* 0x000000f004067890 */ /* 0x000fe4000ff1e03f */
[----:B------:R-:W-:Y:S02]  /*00d0*/  UIADD3 UR4, UP1, UR4, 0x1f0, URZ ;  /* 0x000001f004047890 */ /* 0x000fe4000ff3e03f */
[----:B------:R-:W-:Y:S02]  /*00e0*/  UIADD3.X UR7, URZ, UR5, URZ, UP0, !UPT ;  /* 0x000000053f077290 */ /* 0x000fe400087fe43f */
[----:B------:R-:W-:-:S07]  /*00f0*/  UIADD3.X UR5, URZ, UR5, URZ, UP1, !UPT ;  /* 0x000000053f057290 */ /* 0x000fce0008ffe43f */
[----:B------:R0:W-:Y:S02]  /*0100*/  UTMACCTL.PF [UR6] ;  /* 0x00000000060079b9 */ /* 0x0001e40008040000 */
[----:B------:R0:W-:Y:S02]  /*0110*/  UTMACCTL.PF [UR4] ;  /* 0x00000000040079b9 */ /* 0x0001e40008040000 */
[----:B0-----:R-:W-:Y:S01]  /*0120*/  NOP ;  /* 0x0000000000007918 */ /* 0x001fe20000000000 */
.L_x_1:
[----:B------:R-:W-:Y:S05]  /*0130*/  BSYNC B0 ;  /* 0x0000000000007941 */ /* 0x000fea0003800000 */
.L_x_0:
[----:B------:R-:W0:Y:S02]  /*0140*/  SHFL.IDX PT, R8, R0, RZ, 0x1f ;  /* 0x00001fff00087589 */ /* 0x000e2400000e0000 */
[----:B0-----:R-:W-:-:S13]  /*0150*/  ISETP.NE.AND P0, PT, R8, RZ, PT ;  /* 0x000000ff0800720c */ /* 0x001fda0003f05270 */
[----:B------:R-:W-:Y:S05]  /*0160*/  @P0 BRA `(.L_x_2) ;  /* 0x00000004006c0947 */ /* 0x000fea0003800000 */
[----:B------:R-:W-:Y:S01]  /*0170*/  ELECT P0, URZ, PT ;  /* 0x00000000003f782f */ /* 0x000fe20003800000 */
[----:B------:R-:W-:-:S12]  /*0180*/  BSSY B0, `(.L_x_2) ;  /* 0x0000059000007945 */ /* 0x000fd80003800000 */
[----:B------:R-:W-:Y:S05]  /*0190*/  @!P0 BRA `(.L_x_3) ;  /* 0x00000004005c8947 */ /* 0x000fea0003800000 */
[----:B------:R-:W0:Y:S01]  /*01a0*/  S2UR UR8, SR_CgaCtaId ;  /* 0x00000000000879c3 */ /* 0x000e220000008800 */
[----:B------:R-:W-:Y:S01]  /*01b0*/  UMOV UR4, 0x400 ;  /* 0x0000040000047882 */ /* 0x000fe20000000000 */
[----:B------:R-:W-:Y:S01]  /*01c0*/  UMOV UR5, 0x1 ;  /* 0x0000000100057882 */ /* 0x000fe20000000000 */
[----:B------:R-:W-:Y:S02]  /*01d0*/  UMOV UR6, 0x2 ;  /* 0x0000000200067882 */ /* 0x000fe40000000000 */
[----:B------:R-:W-:-:S04]  /*01e0*/  UIADD3 UR6, -UR6, 0x100000, URZ ;  /* 0x0010000006067890 */ /* 0x000fc8000fffe13f */
[----:B------:R-:W-:Y:S02]  /*01f0*/  USHF.L.U32 UR7, UR6, 0xb, URZ ;  /* 0x0000000b06077899 */ /* 0x000fe4000800063f */
[----:B------:R-:W-:Y:S02]  /*0200*/  USHF.L.U32 UR6, UR6, 0x1, URZ ;  /* 0x0000000106067899 */ /* 0x000fe4000800063f */
[----:B0-----:R-:W-:Y:S02]  /*0210*/  ULEA UR8, UR8, UR4, 0x18 ;  /* 0x0000000408087291 */ /* 0x001fe4000f8ec03f */
[----:B------:R-:W-:-:S04]  /*0220*/  UIADD3 UR4, -UR5, 0x100000, URZ ;  /* 0x0010000005047890 */ /* 0x000fc8000fffe13f */
[----:B------:R-:W-:Y:S02]  /*0230*/  USHF.L.U32 UR5, UR4, 0xb, URZ ;  /* 0x0000000b04057899 */ /* 0x000fe4000800063f */
[----:B------:R-:W-:Y:S01]  /*0240*/  USHF.L.U32 UR4, UR4, 0x1, URZ ;  /* 0x0000000104047899 */ /* 0x000fe2000800063f */
[----:B------:R-:W0:Y:S11]  /*0250*/  FENCE.VIEW.ASYNC.S ;  /* 0x00000000000073c6 */ /* 0x000e360000000000 */
[----:B0-----:R0:W1:Y:S01]  /*0260*/  SYNCS.EXCH.64 URZ, [UR8], UR4 ;  /* 0x00000004083f75b2 */ /* 0x0010620008000100 */
[----:B------:R0:W2:Y:S01]  /*0270*/  SYNCS.EXCH.64 URZ, [UR8+0x128], UR6 ;  /* 0x00012806083f75b2 */ /* 0x0000a20008000100 */
[----:B------:R0:W3:Y:S01]  /*0280*/  SYNCS.EXCH.64 URZ, [UR8+0x8], UR4 ;  /* 0x00000804083f75b2 */ /* 0x0000e20008000100 */
[----:B------:R0:W4:Y:S01]  /*0290*/  SYNCS.EXCH.64 URZ, [UR8+0x130], UR6 ;  /* 0x00013006083f75b2 */ /* 0x0001220008000100 */
[----:B------:R0:W0:Y:S01]  /*02a0*/  SYNCS.EXCH.64 URZ, [UR8+0x10], UR4 ;  /* 0x00001004083f75b2 */ /* 0x0000220008000100 */
        /* <DEDUP_REMOVED lines=69> */
[----:B-1234-:R-:W-:Y:S01]  /*0700*/  NOP ;  /* 0x0000000000007918 */ /* 0x01efe20000000000 */
.L_x_3:
[----:B0-----:R-:W-:Y:S05]  /*0710*/  BSYNC B0 ;  /* 0x0000000000007941 */ /* 0x001fea0003800000 */
.L_x_2:
[----:B------:R-:W0:Y:S01]  /*0720*/  SHFL.IDX PT, R9, R0, RZ, 0x1f ;  /* 0x00001fff00097589 */ /* 0x000e2200000e0000 */
[----:B------:R-:W-:Y:S01]  /*0730*/  SHF.R.S32.HI R4, RZ, 0x1f, R5 ;  /* 0x0000001fff047819 */ /* 0x000fe20000011405 */
[----:B------:R-:W1:Y:S01]  /*0740*/  S2UR UR12, SR_CTAID.X ;  /* 0x00000000000c79c3 */ /* 0x000e620000002500 */
[----:B------:R-:W-:Y:S01]  /*0750*/  ELECT P0, URZ, PT ;  /* 0x00000000003f782f */ /* 0x000fe20003800000 */
[----:B------:R2:W3:Y:S01]  /*0760*/  SHFL.IDX PT, R11, R0, RZ, 0x1f ;  /* 0x00001fff000b7589 */ /* 0x0004e200000e0000 */
[----:B------:R-:W-:Y:S02]  /*0770*/  LEA.HI R4, R4, R5, RZ, 0x7 ;  /* 0x0000000504047211 */ /* 0x000fe400078f38ff */
[----:B------:R-:W-:Y:S02]  /*0780*/  ELECT P1, URZ, PT ;  /* 0x00000000003f782f */ /* 0x000fe40003820000 */
[----:B------:R-:W-:Y:S01]  /*0790*/  SHF.R.S32.HI R13, RZ, 0x1f, R8 ;  /* 0x0000001fff0d7819 */ /* 0x000fe20000011408 */
[----:B------:R-:W4:Y:S01]  /*07a0*/  S2R R6, SR_CTAID.Y ;  /* 0x0000000000067919 */ /* 0x000f220000002600 */
[----:B------:R-:W-:Y:S01]  /*07b0*/  LOP3.LUT R4, R4, 0xffffff80, RZ, 0xc0, !PT ;  /* 0xffffff8004047812 */ /* 0x000fe200078ec0ff */
[----:B------:R-:W5:Y:S01]  /*07c0*/  LDC R14, c[0x0][0x140] ;  /* 0x00005000ff0e7b82 */ /* 0x000f620000000800 */
[----:B------:R-:W-:Y:S01]  /*07d0*/  ULDC UR4, c[0x0][0x150] ;  /* 0x0000540000047ab9 */ /* 0x000fe20000000800 */
[----:B------:R-:W-:Y:S01]  /*07e0*/  LEA.HI R13, R13, R8, RZ, 0x2 ;  /* 0x000000080d0d7211 */ /* 0x000fe200078f10ff */
[----:B------:R-:W4:Y:S01]  /*07f0*/  SHFL.IDX PT, R16, R7, RZ, 0x1f ;  /* 0x00001fff07107589 */ /* 0x000f2200000e0000 */
[----:B------:R-:W-:Y:S01]  /*0800*/  IMAD.IADD R4, R5, 0x1, -R4 ;  /* 0x0000000105047824 */ /* 0x000fe200078e0a04 */
[----:B------:R-:W-:Y:S01]  /*0810*/  UMOV UR11, 0x80 ;  /* 0x00000080000b7882 */ /* 0x000fe20000000000 */
[----:B------:R-:W-:Y:S01]  /*0820*/  LOP3.LUT R13, R13, 0x3ffffffc, RZ, 0xc0, !PT ;  /* 0x3ffffffc0d0d7812 */ /* 0x000fe200078ec0ff */
[----:B------:R-:W-:Y:S01]  /*0830*/  NOP ;  /* 0x0000000000007918 */ /* 0x000fe20000000000 */
[----:B------:R-:W4:Y:S01]  /*0840*/  LDC R15, c[0x0][0x144] ;  /* 0x00005100ff0f7b82 */ /* 0x000f220000000800 */
[----:B------:R-:W-:Y:S01]  /*0850*/  SHF.R.S32.HI R3, RZ, 0x1f, R4 ;  /* 0x0000001fff037819 */ /* 0x000fe20000011404 */
[----:B------:R-:W-:Y:S01]  /*0860*/  NOP ;  /* 0x0000000000007918 */ /* 0x000fe20000000000 */
[----:B------:R-:W-:Y:S01]  /*0870*/  IMAD.IADD R8, R8, 0x1, -R13 ;  /* 0x0000000108087824 */ /* 0x000fe200078e0a0d */
[C---:B------:R-:W-:Y:S01]  /*0880*/  ISETP.NE.AND P4, PT, R10.reuse, RZ, PT ;  /* 0x000000ff0a00720c */ /* 0x040fe20003f85270 */
[----:B------:R-:W-:Y:S01]  /*0890*/  VIADD R33, R10, 0xffffffff ;  /* 0xffffffff0a217836 */ /* 0x000fe20000000000 */
[----:B0-----:R-:W-:Y:S01]  /*08a0*/  ISETP.NE.OR P0, PT, R9, RZ, !P0 ;  /* 0x000000ff0900720c */ /* 0x001fe20004705670 */
[----:B------:R-:W-:Y:S01]  /*08b0*/  IMAD.MOV.U32 R89, RZ, RZ, 0x1 ;  /* 0x00000001ff597424 */ /* 0x000fe200078e00ff */
[----:B------:R-:W-:Y:S01]  /*08c0*/  LEA.HI R9, R3, R4, RZ, 0x3 ;  /* 0x0000000403097211 */ /* 0x000fe200078f18ff */
[----:B------:R-:W0:Y:S01]  /*08d0*/  LDC R21, c[0x0][0x148] ;  /* 0x00005200ff157b82 */ /* 0x000e220000000800 */
[----:B-1----:R-:W-:-:S02]  /*08e0*/  I2FP.F32.U32 R12, UR12 ;  /* 0x0000000c000c7c45 */ /* 0x002fc40008201000 */
[--C-:B--2---:R-:W-:Y:S02]  /*08f0*/  SHF.R.S32.HI R0, RZ, 0x3, R9.reuse ;  /* 0x00000003ff007819 */ /* 0x104fe40000011409 */
[----:B------:R-:W-:Y:S01]  /*0900*/  SHF.R.S32.HI R9, RZ, 0x1f, R9 ;  /* 0x0000001fff097819 */ /* 0x000fe20000011409 */
[----:B------:R-:W-:Y:S01]  /*0910*/  FMUL R12, R12, UR4 ;  /* 0x000000040c0c7c20 */ /* 0x000fe20008400000 */
[----:B---3--:R-:W-:Y:S01]  /*0920*/  ISETP.NE.OR P1, PT, R11, RZ, !P1 ;  /* 0x000000ff0b00720c */ /* 0x008fe20004f25670 */
[----:B------:R-:W-:Y:S01]  /*0930*/  ULDC UR4, c[0x0][0x154] ;  /* 0x0000550000047ab9 */ /* 0x000fe20000000800 */
[----:B------:R-:W-:Y:S01]  /*0940*/  LEA.HI R11, R9, R0, RZ, 0x2 ;  /* 0x00000000090b7211 */ /* 0x000fe200078f10ff */
[----:B------:R-:W-:Y:S01]  /*0950*/  VOTEU.ALL UP1, P0 ;  /* 0x00000000003f7886 */ /* 0x000fe20000020000 */
[----:B------:R-:W-:Y:S01]  /*0960*/  SHF.R.S32.HI R9, RZ, 0x1f, R2 ;  /* 0x0000001fff097819 */ /* 0x000fe20000011402 */
[----:B------:R-:W1:Y:S01]  /*0970*/  F2I.U32.TRUNC.NTZ R12, R12 ;  /* 0x0000000c000c7305 */ /* 0x000e62000020f000 */
[----:B------:R-:W-:Y:S01]  /*0980*/  LOP3.LUT R11, R11, 0xfffffffc, RZ, 0xc0, !PT ;  /* 0xfffffffc0b0b7812 */ /* 0x000fe200078ec0ff */
[----:B------:R-:W-:Y:S01]  /*0990*/  VOTEU.ALL UP0, P0 ;  /* 0x00000000003f7886 */ /* 0x000fe20000000000 */
[----:B------:R-:W-:Y:S01]  /*09a0*/  LEA.HI R9, R9, R2, RZ, 0x2 ;  /* 0x0000000209097211 */ /* 0x000fe200078f10ff */
[----:B------:R-:W2:Y:S01]  /*09b0*/  @!UP1 S2UR UR7, SR_CgaCtaId ;  /* 0x00000000000799c3 */ /* 0x000ea20000008800 */
[----:B-----5:R-:W-:Y:S01]  /*09c0*/  ISETP.EQ.U32.AND P2, PT, R14, 0x1, PT ;  /* 0x000000010e00780c */ /* 0x020fe20003f42070 */
[----:B------:R-:W-:Y:S01]  /*09d0*/  IMAD.IADD R11, R0, 0x1, -R11 ;  /* 0x00000001000b7824 */ /* 0x000fe200078e0a0b */
[----:B------:R-:W-:Y:S01]  /*09e0*/  LOP3.LUT R9, R9, 0xfffffffc, RZ, 0xc0, !PT ;  /* 0xfffffffc09097812 */ /* 0x000fe200078ec0ff */
[----:B------:R-:W-:Y:S01]  /*09f0*/  VOTEU.ALL UP2, P1 ;  /* 0x00000000003f7886 */ /* 0x000fe20000840000 */
[----:B------:R-:W-:Y:S01]  /*0a00*/  @!UP1 UMOV UR6, 0x400 ;  /* 0x0000040000069882 */ /* 0x000fe20000000000 */
[----:B------:R-:W-:Y:S01]  /*0a10*/  IMAD R8, R8, 0x4, R11 ;  /* 0x0000000408087824 */ /* 0x000fe200078e020b */
[----:B------:R-:W-:Y:S01]  /*0a20*/  VOTEU.ALL UP3, P1 ;  /* 0x00000000003f7886 */ /* 0x000fe20000860000 */
[----:B------:R-:W-:Y:S01]  /*0a30*/  IMAD.IADD R14, R2, 0x1, -R9 ;  /* 0x00000001020e7824 */ /* 0x000fe200078e0a09 */
[----:B----4-:R-:W-:Y:S01]  /*0a40*/  I2FP.F32.U32 R2, R6 ;  /* 0x0000000600027245 */ /* 0x010fe20000201000 */
[----:B------:R-:W3:Y:S01]  /*0a50*/  @!UP2 S2UR UR10, SR_CgaCtaId ;  /* 0x00000000000aa9c3 */ /* 0x000ee20000008800 */
[----:B------:R-:W-:Y:S01]  /*0a60*/  LEA.HI R0, R8, R8, RZ, 0x1 ;  /* 0x0000000808007211 */ /* 0x000fe200078f08ff */
[----:B-1----:R-:W-:Y:S01]  /*0a70*/  IMAD.MOV R12, RZ, RZ, -R12 ;  /* 0x000000ffff0c7224 */ /* 0x002fe200078e0a0c */
[----:B------:R-:W-:Y:S01]  /*0a80*/  @!UP2 UMOV UR9, 0x400 ;  /* 0x000004000009a882 */ /* 0x000fe20000000000 */
[----:B------:R-:W-:Y:S01]  /*0a90*/  FMUL R2, R2, UR4 ;  /* 0x0000000402027c20 */ /* 0x000fe20008400000 */
[----:B------:R-:W-:Y:S01]  /*0aa0*/  LOP3.LUT R11, R0, 0xfffffffe, RZ, 0xc0, !PT ;  /* 0xfffffffe000b7812 */ /* 0x000fe200078ec0ff */
[----:B------:R-:W-:Y:S01]  /*0ab0*/  IMAD R20, R15, R12, UR12 ;  /* 0x0000000c0f147e24 */ /* 0x000fe2000f8e020c */
[----:B------:R-:W-:Y:S01]  /*0ac0*/  UMOV UR4, 0x20 ;  /* 0x0000002000047882 */ /* 0x000fe20000000000 */
[----:B------:R-:W-:Y:S01]  /*0ad0*/  IMAD.SHL.U32 R9, R8, 0x4, RZ ;  /* 0x0000000408097824 */ /* 0x000fe200078e00ff */
[----:B------:R-:W-:-:S04]  /*0ae0*/  @!UP1 UIADD3 UR4, -UR4, 0x100000, URZ ;  /* 0x0010000004049890 */ /* 0x000fc8000fffe13f */
[----:B------:R-:W-:Y:S02]  /*0af0*/  @!UP1 USHF.L.U32 UR5, UR4, 0xb, URZ ;  /* 0x0000000b04059899 */ /* 0x000fe4000800063f */
[----:B------:R-:W-:Y:S01]  /*0b00*/  @!UP1 USHF.L.U32 UR4, UR4, 0x1, URZ ;  /* 0x0000000104049899 */ /* 0x000fe2000800063f */
[C---:B------:R-:W-:Y:S01]  /*0b10*/  IMAD.IADD R11, R8.reuse, 0x1, -R11 ;  /* 0x00000001080b7824 */ /* 0x040fe200078e0a0b */
[----:B------:R-:W1:Y:S01]  /*0b20*/  F2I.U32.TRUNC.NTZ R2, R2 ;  /* 0x0000000200027305 */ /* 0x000e62000020f000 */
[----:B------:R-:W-:Y:S01]  /*0b30*/  VOTEU.ALL UP4, P1 ;  /* 0x00000000003f7886 */ /* 0x000fe20000880000 */
[----:B------:R-:W-:Y:S01]  /*0b40*/  LOP3.LUT R88, R8, 0xc, R9, 0x78, !PT ;  /* 0x0000000c08587812 */ /* 0x000fe200078e7809 */
[----:B--2---:R-:W-:Y:S01]  /*0b50*/  @!UP1 ULEA UR8, UR7, UR6, 0x18 ;  /* 0x0000000607089291 */ /* 0x004fe2000f8ec03f */
[----:B------:R-:W-:Y:S01]  /*0b60*/  ISETP.NE.AND P3, PT, R11, R20, PT ;  /* 0x000000140b00720c */ /* 0x000fe20003f65270 */
[----:B------:R-:W-:-:S04]  /*0b70*/  @!UP2 UIADD3 UR6, -UR11, 0x100000, URZ ;  /* 0x001000000b06a890 */ /* 0x000fc8000fffe13f */
[----:B------:R-:W-:Y:S02]  /*0b80*/  @!UP2 USHF.L.U32 UR7, UR6, 0xb, URZ ;  /* 0x0000000b0607a899 */ /* 0x000fe4000800063f */
[----:B------:R-:W-:Y:S01]  /*0b90*/  @!UP2 USHF.L.U32 UR6, UR6, 0x1, URZ ;  /* 0x000000010606a899 */ /* 0x000fe2000800063f */
[----:B------:R-:W-:Y:S01]  /*0ba0*/  ISETP.GE.U32.AND P6, PT, R33, 0x2, PT ;  /* 0x000000022100780c */ /* 0x000fe20003fc6070 */
[----:B------:R-:W-:Y:S01]  /*0bb0*/  VOTEU.ALL UP5, P1 ;  /* 0x00000000003f7886 */ /* 0x000fe200008a0000 */
[----:B------:R-:W-:Y:S01]  /*0bc0*/  VOTEU.ALL UP1, P0 ;  /* 0x00000000003f7886 */ /* 0x000fe20000020000 */
[----:B------:R-:W-:Y:S02]  /*0bd0*/  LOP3.LUT P0, RZ, R4, 0x7, RZ, 0xc0, !PT ;  /* 0x0000000704ff7812 */ /* 0x000fe4000780c0ff */
[----:B------:R-:W-:Y:S01]  /*0be0*/  R2UR UR43, R16 ;  /* 0x00000000102b72ca */ /* 0x000fe200000e0000 */
[----:B---3--:R-:W-:Y:S01]  /*0bf0*/  @!UP2 ULEA UR9, UR10, UR9, 0x18 ;  /* 0x000000090a09a291 */ /* 0x008fe2000f8ec03f */
[C---:B------:R-:W-:Y:S01]  /*0c00*/  ISETP.LT.U32.AND P0, PT, R88.reuse, 0x2, !P0 ;  /* 0x000000025800780c */ /* 0x040fe20004701070 */
[----:B-1----:R-:W-:Y:S01]  /*0c10*/  IMAD.MOV R24, RZ, RZ, -R2 ;  /* 0x000000ffff187224 */ /* 0x002fe200078e0a02 */
[----:B------:R-:W-:Y:S01]  /*0c20*/  VOTEU.ALL UP2, P1 ;  /* 0x00000000003f7886 */ /* 0x000fe20000840000 */
[----:B------:R-:W-:Y:S01]  /*0c30*/  @P3 LEA.HI R0, R88, R88, RZ, 0x1 ;  /* 0x0000005858003211 */ /* 0x000fe200078f08ff */
[----:B------:R-:W1:Y:S02]  /*0c40*/  FENCE.VIEW.ASYNC.S ;  /* 0x00000000000073c6 */ /* 0x000e640000000000 */
[----:B-1----:R1:W2:Y:S01]  /*0c50*/  @!UP0 SYNCS.EXCH.64 URZ, [UR8+0x280], UR4 ;  /* 0x00028004083f85b2 */ /* 0x0022a20008000100 */
[----:B------:R-:W-:Y:S01]  /*0c60*/  ISETP.NE.AND P1, PT, R14, 0x3, PT ;  /* 0x000000030e00780c */ /* 0x000fe20003f25270 */
[----:B0-----:R-:W-:Y:S01]  /*0c70*/  IMAD R9, R21, R24, R6 ;  /* 0x0000001815097224 */ /* 0x001fe200078e0206 */
[----:B------:R-:W-:-:S02]  /*0c80*/  @P3 SHF.R.S32.HI R0, RZ, 0x1, R0 ;  /* 0x00000001ff003819 */ /* 0x000fc40000011400 */
[----:B------:R-:W-:Y:S02]  /*0c90*/  ISETP.EQ.OR P1, PT, R14, RZ, !P1 ;  /* 0x000000ff0e00720c */ /* 0x000fe40004f22670 */
[----:B------:R-:W-:Y:S02]  /*0ca0*/  @P3 ISETP.NE.AND P5, PT, R0, R9, PT ;  /* 0x000000090000320c */ /* 0x000fe40003fa5270 */
[----:B------:R-:W-:Y:S02]  /*0cb0*/  ISETP.EQ.AND P1, PT, R10, RZ, P1 ;  /* 0x000000ff0a00720c */ /* 0x000fe40000f22270 */
[----:B------:R-:W-:Y:S02]  /*0cc0*/  SEL R0, RZ, 0x1, !P0 ;  /* 0x00000001ff007807 */ /* 0x000fe40004000000 */
[----:B------:R-:W-:Y:S02]  /*0cd0*/  @P3 SEL R89, RZ, 0x1, P5 ;  /* 0x00000001ff593807 */ /* 0x000fe40002800000 */
[----:B------:R-:W-:Y:S01]  /*0ce0*/  SEL R23, RZ, 0x1, !P1 ;  /* 0x00000001ff177807 */ /* 0x000fe20004800000 */
[----:B------:R1:W0:Y:S01]  /*0cf0*/  @!UP1 SYNCS.EXCH.64 URZ, [UR8+0x288], UR4 ;  /* 0x00028804083f95b2 */ /* 0x0002220008000100 */
[----:B------:R-:W-:Y:S01]  /*0d00*/  NOP ;  /* 0x0000000000007918 */ /* 0x000fe20000000000 */
[----:B------:R-:W-:-:S02]  /*0d10*/  LOP3.LUT R89, R89, R0, RZ, 0xc0, !PT ;  /* 0x0000000059597212 */ /* 0x000fc400078ec0ff */
[----:B------:R-:W-:Y:S01]  /*0d20*/  SEL R23, R23, 0x2, P6 ;  /* 0x0000000217177807 */ /* 0x000fe20003000000 */
[----:B------:R1:W3:Y:S01]  /*0d30*/  @!UP2 SYNCS.EXCH.64 URZ, [UR9+0x260], UR6 ;  /* 0x00026006093fa5b2 */ /* 0x0002e20008000100 */
[----:B------:R1:W4:Y:S01]  /*0d40*/  @!UP3 SYNCS.EXCH.64 URZ, [UR9+0x268], UR6 ;  /* 0x00026806093fb5b2 */ /* 0x0003220008000100 */
[----:B------:R1:W0:Y:S01]  /*0d50*/  @!UP4 SYNCS.EXCH.64 URZ, [UR9+0x270], UR6 ;  /* 0x00027006093fc5b2 */ /* 0x0002220008000100 */
[----:B------:R1:W0:Y:S01]  /*0d60*/  @!UP5 SYNCS.EXCH.64 URZ, [UR9+0x278], UR6 ;  /* 0x00027806093fd5b2 */ /* 0x0002220008000100 */
[----:B------:R-:W-:Y:S01]  /*0d70*/  NOP ;  /* 0x0000000000007918 */ /* 0x000fe20000000000 */
[----:B-12---:R-:W-:Y:S05]  /*0d80*/  @!P2 BRA `(.L_x_4) ;  /* 0x000000000008a947 */ /* 0x006fea0003800000 */
[----:B0--34-:R-:W-:Y:S01]  /*0d90*/  UCGABAR_ARV ;  /* 0x00000000000079c7 */ /* 0x019fe20008000000 */
[----:B------:R-:W-:Y:S05]  /*0da0*/  BRA `(.L_x_5) ;  /* 0x0000000000047947 */ /* 0x000fea0003800000 */
.L_x_4:
[----:B0--34-:R-:W-:Y:S01]  /*0db0*/  NOP ;  /* 0x0000000000007918 */ /* 0x019fe20000000000 */
.L_x_5:
[----:B------:R-:W-:Y:S01]  /*0dc0*/  ULDC.64 UR4, c[0x0][0x598] ;  /* 0x0001660000047ab9 */ /* 0x000fe20000000a00 */
[----:B------:R-:W-:Y:S01]  /*0dd0*/  ULDC.64 UR36, c[0x0][0x208] ;  /* 0x0000820000247ab9 */ /* 0x000fe20000000a00 */
[----:B------:R-:W-:-:S04]  /*0de0*/  ISETP.NE.U32.AND P0, PT, RZ, UR4, PT ;  /* 0x00000004ff007c0c */ /* 0x000fc8000bf05070 */
[----:B------:R-:W-:-:S13]  /*0df0*/  ISETP.NE.AND.EX P0, PT, RZ, UR5, PT, P0 ;  /* 0x00000005ff007c0c */ /* 0x000fda000bf05300 */
[----:B------:R-:W-:Y:S05]  /*0e00*/  @!P0 BRA `(.L_x_6) ;  /* 0x00000000001c8947 */ /* 0x000fea0003800000 */
[----:B------:R-:W0:Y:S02]  /*0e10*/  LDC.64 R8, c[0x0][0x598] ;  /* 0x00016600ff087b82 */ /* 0x000e240000000a00 */
[----:B0-----:R-:W2:Y:S02]  /*0e20*/  LDG.E.64 R8, desc[UR36][R8.64] ;  /* 0x0000002408087981 */ /* 0x001ea4000c1e1b00 */
[----:B--2---:R-:W-:-:S04]  /*0e30*/  ISETP.NE.U32.AND P0, PT, R8, RZ, PT ;  /* 0x000000ff0800720c */ /* 0x004fc80003f05070 */
[----:B------:R-:W-:-:S13]  /*0e40*/  ISETP.NE.AND.EX P0, PT, R9, RZ, PT, P0 ;  /* 0x000000ff0900720c */ /* 0x000fda0003f05300 */
[----:B------:R-:W-:Y:S05]  /*0e50*/  @!P0 BRA `(.L_x_6) ;  /* 0x0000000000088947 */ /* 0x000fea0003800000 */
[----:B------:R0:W5:Y:S01]  /*0e60*/  LD.E R90, desc[UR36][R8.64] ;  /* 0x00000024085a7980 */ /* 0x000162000c101900 */
[----:B------:R-:W-:Y:S05]  /*0e70*/  BRA `(.L_x_7) ;  /* 0x0000000000247947 */ /* 0x000fea0003800000 */
.L_x_6:
[----:B------:R-:W-:Y:S02]  /*0e80*/  ULDC.64 UR4, c[0x0][0x588] ;  /* 0x0001620000047ab9 */ /* 0x000fe40000000a00 */
[----:B------:R-:W-:-:S04]  /*0e90*/  ISETP.NE.U32.AND P0, PT, RZ, UR4, PT ;  /* 0x00000004ff007c0c */ /* 0x000fc8000bf05070 */
[----:B------:R-:W-:-:S13]  /*0ea0*/  ISETP.NE.AND.EX P0, PT, RZ, UR5, PT, P0 ;  /* 0x00000005ff007c0c */ /* 0x000fda000bf05300 */
[----:B------:R-:W-:Y:S05]  /*0eb0*/  @!P0 BRA `(.L_x_8) ;  /* 0x00000000000c8947 */ /* 0x000fea0003800000 */
[----:B------:R-:W0:Y:S02]  /*0ec0*/  LDC.64 R90, c[0x0][0x588] ;  /* 0x00016200ff5a7b82 */ /* 0x000e240000000a00 */
[----:B0-----:R1:W5:Y:S01]  /*0ed0*/  LDG.E R90, desc[UR36][R90.64] ;  /* 0x000000245a5a7981 */ /* 0x001362000c1e1900 */
[----:B------:R-:W-:Y:S05]  /*0ee0*/  BRA `(.L_x_7) ;  /* 0x0000000000087947 */ /* 0x000fea0003800000 */
.L_x_8:
[----:B------:R-:W-:Y:S02]  /*0ef0*/  ULDC UR4, c[0x0][0x580] ;  /* 0x0001600000047ab9 */ /* 0x000fe40000000800 */
[----:B------:R-:W-:-:S07]  /*0f00*/  IMAD.U32 R90, RZ, RZ, UR4 ;  /* 0x00000004ff5a7e24 */ /* 0x000fce000f8e00ff */
.L_x_7:
[----:B------:R-:W-:Y:S02]  /*0f10*/  ULDC.64 UR4, c[0x0][0x5a0] ;  /* 0x0001680000047ab9 */ /* 0x000fe40000000a00 */
[----:B------:R-:W-:-:S04]  /*0f20*/  ISETP.NE.U32.AND P0, PT, RZ, UR4, PT ;  /* 0x00000004ff007c0c */ /* 0x000fc8000bf05070 */
[----:B------:R-:W-:-:S13]  /*0f30*/  ISETP.NE.AND.EX P0, PT, RZ, UR5, PT, P0 ;  /* 0x00000005ff007c0c */ /* 0x000fda000bf05300 */
[----:B------:R-:W-:Y:S05]  /*0f40*/  @!P0 BRA `(.L_x_9) ;  /* 0x00000000001c8947 */ /* 0x000fea0003800000 */
[----:B0-----:R-:W0:Y:S02]  /*0f50*/  LDC.64 R8, c[0x0][0x5a0] ;  /* 0x00016800ff087b82 */ /* 0x001e240000000a00 */
[----:B0-----:R-:W2:Y:S02]  /*0f60*/  LDG.E.64 R8, desc[UR36][R8.64] ;  /* 0x0000002408087981 */ /* 0x001ea4000c1e1b00 */
[----:B--2---:R-:W-:-:S04]  /*0f70*/  ISETP.NE.U32.AND P0, PT, R8, RZ, PT ;  /* 0x000000ff0800720c */ /* 0x004fc80003f05070 */
[----:B------:R-:W-:-:S13]  /*0f80*/  ISETP.NE.AND.EX P0, PT, R9, RZ, PT, P0 ;  /* 0x000000ff0900720c */ /* 0x000fda0003f05300 */
[----:B------:R-:W-:Y:S05]  /*0f90*/  @!P0 BRA `(.L_x_9) ;  /* 0x0000000000088947 */ /* 0x000fea0003800000 */
[----:B-1----:R0:W5:Y:S01]  /*0fa0*/  LD.E R91, desc[UR36][R8.64] ;  /* 0x00000024085b7980 */ /* 0x002162000c101900 */
[----:B------:R-:W-:Y:S05]  /*0fb0*/  BRA `(.L_x_10) ;  /* 0x0000000000247947 */ /* 0x000fea0003800000 */
.L_x_9:
[----:B------:R-:W-:Y:S02]  /*0fc0*/  ULDC.64 UR4, c[0x0][0x590] ;  /* 0x0001640000047ab9 */ /* 0x000fe40000000a00 */
[----:B------:R-:W-:-:S04]  /*0fd0*/  ISETP.NE.U32.AND P0, PT, RZ, UR4, PT ;  /* 0x00000004ff007c0c */ /* 0x000fc8000bf05070 */
[----:B------:R-:W-:-:S13]  /*0fe0*/  ISETP.NE.AND.EX P0, PT, RZ, UR5, PT, P0 ;  /* 0x00000005ff007c0c */ /* 0x000fda000bf05300 */
[----:B------:R-:W-:Y:S05]  /*0ff0*/  @!P0 BRA `(.L_x_11) ;  /* 0x00000000000c8947 */ /* 0x000fea0003800000 */
[----:B0-----:R-:W1:Y:S02]  /*1000*/  LDC.64 R8, c[0x0][0x590] ;  /* 0x00016400ff087b82 */ /* 0x001e640000000a00 */
[----:B-1----:R1:W5:Y:S01]  /*1010*/  LDG.E R91, desc[UR36][R8.64] ;  /* 0x00000024085b7981 */ /* 0x002362000c1e1900 */
[----:B------:R-:W-:Y:S05]  /*1020*/  BRA `(.L_x_10) ;  /* 0x0000000000087947 */ /* 0x000fea0003800000 */
.L_x_11:
[----:B------:R-:W-:Y:S02]  /*1030*/  ULDC UR4, c[0x0][0x584] ;  /* 0x0001610000047ab9 */ /* 0x000fe40000000800 */
[----:B-1----:R-:W-:-:S07]  /*1040*/  IMAD.U32 R91, RZ, RZ, UR4 ;  /* 0x00000004ff5b7e24 */ /* 0x002fce000f8e00ff */
.L_x_10:
[----:B------:R-:W2:Y:S01]  /*1050*/  LDC R2, c[0x0][0x65c] ;  /* 0x00019700ff027b82 */ /* 0x000ea20000000800 */
[----:B------:R-:W-:Y:S01]  /*1060*/  ULDC UR6, c[0x0][0x28c] ;  /* 0x0000a30000067ab9 */ /* 0x000fe20000000800 */
[----:B------:R-:W-:Y:S01]  /*1070*/  ISETP.NE.AND P0, PT, R10, 0x2, PT ;  /* 0x000000020a00780c */ /* 0x000fe20003f05270 */
[----:B------:R-:W-:Y:S01]  /*1080*/  UIADD3 UR6, UR6, 0x1f, URZ ;  /* 0x0000001f06067890 */ /* 0x000fe2000fffe03f */
[----:B01----:R-:W-:Y:S01]  /*1090*/  IMAD.U32 R8, RZ, RZ, UR12 ;  /* 0x0000000cff087e24 */ /* 0x003fe2000f8e00ff */
[----:B------:R-:W-:Y:S01]  /*10a0*/  UMOV UR39, URZ ;  /* 0x0000003f00277c82 */ /* 0x000fe20008000000 */
[----:B------:R-:W-:Y:S01]  /*10b0*/  UMOV UR38, URZ ;  /* 0x0000003f00267c82 */ /* 0x000fe20008000000 */
[----:B------:R-:W-:Y:S01]  /*10c0*/  USHF.R.S32.HI UR7, URZ, 0x1f, UR6 ;  /* 0x0000001f3f077899 */ /* 0x000fe20008011406 */
[----:B------:R-:W-:-:S03]  /*10d0*/  ULDC.64 UR8, c[0x0][0x650] ;  /* 0x0001940000087ab9 */ /* 0x000fc60000000a00 */
[----:B------:R-:W-:-:S04]  /*10e0*/  ULEA.HI UR7, UR7, UR6, URZ, 0x5 ;  /* 0x0000000607077291 */ /* 0x000fc8000f8f283f */
[----:B------:R-:W-:Y:S01]  /*10f0*/  USHF.R.S32.HI UR40, URZ, 0x5, UR7 ;  /* 0x000000053f287899 */ /* 0x000fe20008011407 */
[----:B--2---:R-:W-:-:S13]  /*1100*/  ISETP.NE.AND P1, PT, R2, 0x1, PT ;  /* 0x000000010200780c */ /* 0x004fda0003f25270 */
[----:B------:R-:W0:Y:S01]  /*1110*/  @P1 LDC R17, c[0x0][0x10] ;  /* 0x00000400ff111b82 */ /* 0x000e220000000800 */
[----:B------:R-:W-:Y:S02]  /*1120*/  @P1 IMAD.MOV.U32 R7, RZ, RZ, RZ ;  /* 0x000000ffff071224 */ /* 0x000fe400078e00ff */
[----:B------:R-:W-:-:S05]  /*1130*/  @P1 IMAD.MOV.U32 R9, RZ, RZ, RZ ;  /* 0x000000ffff091224 */ /* 0x000fca00078e00ff */
[----:B------:R-:W1:Y:S01]  /*1140*/  @!P1 LDC R11, c[0x0][0xc] ;  /* 0x00000300ff0b9b82 */ /* 0x000e620000000800 */
[----:B------:R-:W-:Y:S01]  /*1150*/  ULDC UR4, c[0x0][0xc] ;  /* 0x0000030000047ab9 */ /* 0x000fe20000000800 */
[----:B------:R-:W-:Y:S02]  /*1160*/  ULDC UR5, c[0x0][0x10] ;  /* 0x0000040000057ab9 */ /* 0x000fe40000000800 */
[----:B------:R-:W-:-:S04]  /*1170*/  UIMAD.WIDE.U32 UR4, UR4, UR5, URZ ;  /* 0x00000005040472a5 */ /* 0x000fc8000f8e003f */
[----:B------:R-:W2:Y:S01]  /*1180*/  LDC R0, c[0x0][0x14] ;  /* 0x00000500ff007b82 */ /* 0x000ea20000000800 */
[----:B0-----:R-:W-:-:S04]  /*1190*/  @P1 IMAD.WIDE.U32 R16, R17, UR12, R6 ;  /* 0x0000000c11101c25 */ /* 0x001fc8000f8e0006 */
[----:B------:R-:W-:Y:S02]  /*11a0*/  @P1 IMAD.IADD R17, R17, 0x1, R9 ;  /* 0x0000000111111824 */ /* 0x000fe400078e0209 */
[----:B------:R-:W-:Y:S02]  /*11b0*/  IMAD.MOV.U32 R9, RZ, RZ, RZ ;  /* 0x000000ffff097224 */ /* 0x000fe400078e00ff */
[----:B-1----:R-:W-:-:S04]  /*11c0*/  @!P1 IMAD.WIDE.U32 R8, R6, R11, R8 ;  /* 0x0000000b06089225 */ /* 0x002fc800078e0008 */
[----:B------:R-:W-:Y:S02]  /*11d0*/  @!P1 IMAD.MOV.U32 R16, RZ, RZ, R8 ;  /* 0x000000ffff109224 */ /* 0x000fe400078e0008 */
[----:B--2---:R-:W-:-:S04]  /*11e0*/  IMAD.WIDE.U32 R12, R0, UR4, RZ ;  /* 0x00000004000c7c25 */ /* 0x004fc8000f8e00ff */
[----:B------:R-:W-:Y:S01]  /*11f0*/  IMAD R10, R0, UR5, RZ ;  /* 0x00000005000a7c24 */ /* 0x000fe2000f8e02ff */
[----:B------:R0:W-:Y:S01]  /*1200*/  STL.64 [R1], R12 ;  /* 0x0000000c01007387 */ /* 0x0001e20000100a00 */
[----:B------:R-:W-:Y:S02]  /*1210*/  @!P1 IMAD.MOV.U32 R17, RZ, RZ, R9 ;  /* 0x000000ffff119224 */ /* 0x000fe400078e0009 */
[----:B------:R-:W-:Y:S01]  /*1220*/  IMAD.IADD R0, R13, 0x1, R10 ;  /* 0x000000010d007824 */ /* 0x000fe200078e020a */
[----:B------:R-:W-:Y:S06]  /*1230*/  @P0 BRA `(.L_x_12) ;  /* 0x0000000000280947 */ /* 0x000fec0003800000 */
[----:B------:R-:W-:Y:S01]  /*1240*/  UIMAD.WIDE.U32 UR4, UR40, -0x45306eb3, URZ ;  /* 0xbacf914d280478a5 */ /* 0x000fe2000f8e003f */
[----:B------:R-:W-:Y:S01]  /*1250*/  IADD3 R16, P0, R16, R12, RZ ;  /* 0x0000000c10107210 */ /* 0x000fe20007f1e0ff */
[----:B------:R-:W-:Y:S02]  /*1260*/  UISETP.GE.U32.AND UP0, UPT, UR40, 0x25, UPT ;  /* 0x000000252800788c */ /* 0x000fe4000bf06070 */
[----:B------:R-:W-:Y:S02]  /*1270*/  UIADD3 UR4, -UR5, UR40, URZ ;  /* 0x0000002805047290 */ /* 0x000fe4000fffe13f */
[----:B------:R-:W-:Y:S01]  /*1280*/  IMAD.X R17, R0, 0x1, R17, P0 ;  /* 0x0000000100117824 */ /* 0x000fe200000e0611 */
[----:B------:R-:W-:Y:S01]  /*1290*/  UMOV UR38, URZ ;  /* 0x0000003f00267c82 */ /* 0x000fe20008000000 */
[----:B------:R-:W-:-:S04]  /*12a0*/  ULEA.HI UR4, UR4, UR5, URZ, 0x1f ;  /* 0x0000000504047291 */ /* 0x000fc8000f8ff83f */
[----:B------:R-:W-:-:S04]  /*12b0*/  USHF.R.U32.HI UR4, URZ, 0x5, UR4 ;  /* 0x000000053f047899 */ /* 0x000fc80008011604 */
[----:B------:R-:W-:Y:S02]  /*12c0*/  @UP0 ULOP3.LUT UR38, UR4, 0x1, URZ, 0xc0, !UPT ;  /* 0x0000000104260892 */ /* 0x000fe4000f8ec03f */
[----:B------:R-:W-:-:S12]  /*12d0*/  UIMAD UR39, UR4, -0x25, UR40 ;  /* 0xffffffdb042778a4 */ /* 0x000fd8000f8e0228 */
.L_x_12:
[----:B------:R-:W-:Y:S01]  /*12e0*/  ISETP.GE.U32.AND P0, PT, R16, UR8, PT ;  /* 0x0000000810007c0c */ /* 0x000fe2000bf06070 */
[----:B------:R-:W-:Y:S01]  /*12f0*/  IMAD.MOV.U32 R22, RZ, RZ, -0x1 ;  /* 0xffffffffff167424 */ /* 0x000fe200078e00ff */
[----:B------:R-:W-:Y:S01]  /*1300*/  PRMT R8, RZ, 0x7610, R8 ;  /* 0x00007610ff087816 */ /* 0x000fe20000000008 */
[----:B------:R-:W-:Y:S01]  /*1310*/  IMAD.MOV.U32 R19, RZ, RZ, -0x1 ;  /* 0xffffffffff137424 */ /* 0x000fe200078e00ff */
[----:B------:R-:W-:Y:S01]  /*1320*/  ISETP.GE.U32.AND.EX P0, PT, R17, UR9, PT, P0 ;  /* 0x0000000911007c0c */ /* 0x000fe2000bf06100 */
[----:B------:R-:W-:-:S12]  /*1330*/  IMAD.MOV.U32 R18, RZ, RZ, -0x1 ;  /* 0xffffffffff127424 */ /* 0x000fd800078e00ff */
[----:B------:R-:W-:Y:S05]  /*1340*/  @P0 BRA `(.L_x_13) ;  /* 0x0000000400240947 */ /* 0x000fea0003800000 */
[----:B------:R-:W1:Y:S01]  /*1350*/  LDC.64 R18, c[0x0][0x628] ;  /* 0x00018a00ff127b82 */ /* 0x000e620000000a00 */
[----:B------:R-:W-:Y:S02]  /*1360*/  IMAD.MOV.U32 R8, RZ, RZ, R16 ;  /* 0x000000ffff087224 */ /* 0x000fe400078e0010 */
[----:B------:R-:W-:-:S05]  /*1370*/  IMAD.MOV.U32 R9, RZ, RZ, R17 ;  /* 0x000000ffff097224 */ /* 0x000fca00078e0011 */
[----:B------:R-:W2:Y:S08]  /*1380*/  LDC R22, c[0x0][0x630] ;  /* 0x00018c00ff167b82 */ /* 0x000eb00000000800 */
[----:B------:R-:W3:Y:S01]  /*1390*/  LDC.64 R26, c[0x0][0x620] ;  /* 0x00018800ff1a7b82 */ /* 0x000ee20000000a00 */
[----:B-1----:R-:W-:-:S04]  /*13a0*/  ISETP.NE.U32.AND P0, PT, R18, RZ, PT ;  /* 0x000000ff1200720c */ /* 0x002fc80003f05070 */
[----:B------:R-:W-:-:S13]  /*13b0*/  ISETP.NE.AND.EX P0, PT, R19, RZ, PT, P0 ;  /* 0x000000ff1300720c */ /* 0x000fda0003f05300 */
[----:B--23--:R-:W-:Y:S05]  /*13c0*/  @!P0 BRA `(.L_x_14) ;  /* 0x0000000000288947 */ /* 0x00cfea0003800000 */
[----:B0-----:R-:W0:Y:S02]  /*13d0*/  LDC R13, c[0x0][0x634] ;  /* 0x00018d00ff0d7b82 */ /* 0x001e240000000800 */
[----:B0-----:R-:W-:-:S05]  /*13e0*/  IADD3 R13, P0, R16, R13, RZ ;  /* 0x0000000d100d7210 */ /* 0x001fca0007f1e0ff */
[----:B------:R-:W-:-:S04]  /*13f0*/  IMAD.X R15, RZ, RZ, R17, P0 ;  /* 0x000000ffff0f7224 */ /* 0x000fc800000e0611 */
[----:B------:R-:W-:-:S04]  /*1400*/  IMAD.WIDE.U32 R8, R15, R18, RZ ;  /* 0x000000120f087225 */ /* 0x000fc800078e00ff */
[----:B------:R-:W-:-:S04]  /*1410*/  IMAD.WIDE.U32 R10, P0, R13, R19, R8 ;  /* 0x000000130d0a7225 */ /* 0x000fc80007800008 */
[----:B------:R-:W-:-:S04]  /*1420*/  IMAD.WIDE.U32 R8, R13, R18, RZ ;  /* 0x000000120d087225 */ /* 0x000fc800078e00ff */
[----:B------:R-:W-:Y:S01]  /*1430*/  IMAD.X R13, RZ, RZ, RZ, P0 ;  /* 0x000000ffff0d7224 */ /* 0x000fe200000e06ff */
[----:B------:R-:W-:Y:S01]  /*1440*/  IADD3 RZ, P0, R9, R10, RZ ;  /* 0x0000000a09ff7210 */ /* 0x000fe20007f1e0ff */
[----:B------:R-:W-:-:S04]  /*1450*/  IMAD.MOV.U32 R12, RZ, RZ, R11 ;  /* 0x000000ffff0c7224 */ /* 0x000fc800078e000b */
[----:B------:R-:W-:-:S08]  /*1460*/  IMAD.WIDE.U32.X R8, R15, R19, R12, P0 ;  /* 0x000000130f087225 */ /* 0x000fd000000e040c */
.L_x_14:
[----:B------:R-:W1:Y:S01]  /*1470*/  LDC.64 R28, c[0x0][0x640] ;  /* 0x00019000ff1c7b82 */ /* 0x000e620000000a00 */
[-CC-:B------:R-:W-:Y:S01]  /*1480*/  SHF.R.U64 R32, R8, R22.reuse, R9.reuse ;  /* 0x0000001608207219 */ /* 0x180fe20000001209 */
[----:B------:R-:W-:Y:S01]  /*1490*/  IMAD.MOV.U32 R31, RZ, RZ, 0x1 ;  /* 0x00000001ff1f7424 */ /* 0x000fe200078e00ff */
[----:B------:R-:W-:Y:S02]  /*14a0*/  SHF.R.U32.HI R8, RZ, R22, R9 ;  /* 0x00000016ff087219 */ /* 0x000fe40000011609 */
[----:B------:R-:W-:-:S03]  /*14b0*/  IADD3 R11, P0, RZ, -R32, RZ ;  /* 0x80000020ff0b7210 */ /* 0x000fc60007f1e0ff */
[----:B0-----:R-:W0:Y:S02]  /*14c0*/  LDC R12, c[0x0][0x618] ;  /* 0x00018600ff0c7b82 */ /* 0x001e240000000800 */
[----:B------:R-:W-:-:S04]  /*14d0*/  IMAD.X R9, RZ, RZ, ~R8, P0 ;  /* 0x000000ffff097224 */ /* 0x000fc800000e0e08 */
[-C--:B------:R-:W-:Y:S02]  /*14e0*/  IMAD R10, R9, R26.reuse, RZ ;  /* 0x0000001a090a7224 */ /* 0x080fe400078e02ff */
[----:B------:R-:W2:Y:S01]  /*14f0*/  LDC R13, c[0x0][0x608] ;  /* 0x00018200ff0d7b82 */ /* 0x000ea20000000800 */
[----:B------:R-:W-:-:S04]  /*1500*/  IMAD.WIDE.U32 R8, R11, R26, R16 ;  /* 0x0000001a0b087225 */ /* 0x000fc800078e0010 */
[----:B------:R-:W-:-:S03]  /*1510*/  IMAD R11, R11, R27, R10 ;  /* 0x0000001b0b0b7224 */ /* 0x000fc600078e020a */
[----:B------:R-:W3:Y:S01]  /*1520*/  LDC R18, c[0x0][0x658] ;  /* 0x00019600ff127b82 */ /* 0x000ee20000000800 */
[----:B------:R-:W-:Y:S01]  /*1530*/  IMAD.IADD R9, R9, 0x1, R11 ;  /* 0x0000000109097824 */ /* 0x000fe200078e020b */
[----:B-1----:R-:W-:Y:S01]  /*1540*/  ISETP.NE.U32.AND P0, PT, R28, RZ, PT ;  /* 0x000000ff1c00720c */ /* 0x002fe20003f05070 */
[----:B------:R-:W-:-:S03]  /*1550*/  IMAD.MOV.U32 R11, RZ, RZ, -0x1 ;  /* 0xffffffffff0b7424 */ /* 0x000fc600078e00ff */
[----:B------:R-:W-:Y:S02]  /*1560*/  ISETP.NE.AND.EX P0, PT, R29, RZ, PT, P0 ;  /* 0x000000ff1d00720c */ /* 0x000fe40003f05300 */
[----:B------:R-:W1:Y:S01]  /*1570*/  LDC R27, c[0x0][0x600] ;  /* 0x00018000ff1b7b82 */ /* 0x000e620000000800 */
[-CC-:B0-----:R-:W-:Y:S02]  /*1580*/  SHF.R.U64 R25, R8, R12.reuse, R9.reuse ;  /* 0x0000000c08197219 */ /* 0x181fe40000001209 */
[----:B------:R-:W-:-:S05]  /*1590*/  SHF.R.U32.HI R8, RZ, R12, R9 ;  /* 0x0000000cff087219 */ /* 0x000fca0000011609 */
[----:B------:R-:W0:Y:S01]  /*15a0*/  LDC R22, c[0x0][0x648] ;  /* 0x00019200ff167b82 */ /* 0x000e220000000800 */
[-CC-:B--2---:R-:W-:Y:S02]  /*15b0*/  SHF.R.U64 R34, R25, R13.reuse, R8.reuse ;  /* 0x0000000d19227219 */ /* 0x184fe40000001208 */
[----:B------:R-:W-:-:S05]  /*15c0*/  SHF.R.U32.HI R9, RZ, R13, R8 ;  /* 0x0000000dff097219 */ /* 0x000fca0000011608 */
[----:B------:R-:W2:Y:S01]  /*15d0*/  LDC R26, c[0x0][0x638] ;  /* 0x00018e00ff1a7b82 */ /* 0x000ea20000000800 */
[-C--:B---3--:R-:W-:Y:S02]  /*15e0*/  SHF.L.U32 R8, R11, R18.reuse, RZ ;  /* 0x000000120b087219 */ /* 0x088fe400000006ff */
[--C-:B------:R-:W-:Y:S02]  /*15f0*/  SHF.R.U64 R36, R34, R18, R9.reuse ;  /* 0x0000001222247219 */ /* 0x100fe40000001209 */
[----:B------:R-:W-:Y:S02]  /*1600*/  LOP3.LUT R15, RZ, R8, RZ, 0x33, !PT ;  /* 0x00000008ff0f7212 */ /* 0x000fe400078e33ff */
[----:B------:R-:W-:Y:S01]  /*1610*/  SHF.R.U32.HI R9, RZ, R18, R9 ;  /* 0x00000012ff097219 */ /* 0x000fe20000011609 */
[----:B------:R-:W3:Y:S01]  /*1620*/  LDC R30, c[0x0][0x610] ;  /* 0x00018400ff1e7b82 */ /* 0x000ee20000000800 */
[----:B------:R-:W-:Y:S01]  /*1630*/  IMAD.MOV.U32 R8, RZ, RZ, R36 ;  /* 0x000000ffff087224 */ /* 0x000fe200078e0024 */
[----:B------:R-:W-:Y:S06]  /*1640*/  @!P0 BRA `(.L_x_15) ;  /* 0x0000000000288947 */ /* 0x000fec0003800000 */
[----:B------:R-:W4:Y:S02]  /*1650*/  LDC R13, c[0x0][0x64c] ;  /* 0x00019300ff0d7b82 */ /* 0x000f240000000800 */
[----:B----4-:R-:W-:-:S05]  /*1660*/  IADD3 R13, P0, R36, R13, RZ ;  /* 0x0000000d240d7210 */ /* 0x010fca0007f1e0ff */
        /* <DEDUP_REMOVED lines=8> */
.L_x_15:
[----:B0-----:R-:W-:Y:S01]  /*16f0*/  SHF.R.U64 R9, R8, R22, R9 ;  /* 0x0000001608097219 */ /* 0x001fe20000001209 */
[----:B-1----:R-:W-:Y:S01]  /*1700*/  VIADD R10, R27, 0xffffffff ;  /* 0xffffffff1b0a7836 */ /* 0x002fe20000000000 */
[----:B------:R-:W-:Y:S01]  /*1710*/  SHF.L.U32 R7, R31, R18, RZ ;  /* 0x000000121f077219 */ /* 0x000fe200000006ff */
[----:B------:R-:W-:Y:S01]  /*1720*/  @P1 IMAD R20, R21, R24, R6 ;  /* 0x0000001815141224 */ /* 0x000fe200078e0206 */
[----:B------:R-:W-:Y:S01]  /*1730*/  LOP3.LUT R8, R34, R15, RZ, 0xc0, !PT ;  /* 0x0000000f22087212 */ /* 0x000fe200078ec0ff */
[----:B------:R-:W-:Y:S01]  /*1740*/  IMAD.MOV R11, RZ, RZ, -R9 ;  /* 0x000000ffff0b7224 */ /* 0x000fe200078e0a09 */
[----:B------:R-:W-:Y:S01]  /*1750*/  LOP3.LUT R10, R25, R10, RZ, 0xc0, !PT ;  /* 0x0000000a190a7212 */ /* 0x000fe200078ec0ff */
[----:B------:R-:W-:Y:S02]  /*1760*/  IMAD.MOV.U32 R18, RZ, RZ, R32 ;  /* 0x000000ffff127224 */ /* 0x000fe400078e0020 */
[----:B------:R-:W-:Y:S02]  /*1770*/  IMAD R7, R7, R9, R8 ;  /* 0x0000000907077224 */ /* 0x000fe400078e0208 */
[----:B--2---:R-:W-:-:S02]  /*1780*/  IMAD R6, R11, R26, R36 ;  /* 0x0000001a0b067224 */ /* 0x004fc400078e0224 */
[----:B---3--:R-:W-:Y:S02]  /*1790*/  IMAD R22, R7, R30, R20 ;  /* 0x0000001e07167224 */ /* 0x008fe400078e0214 */
[----:B------:R-:W-:Y:S02]  /*17a0*/  IMAD R7, R6, R27, R10 ;  /* 0x0000001b06077224 */ /* 0x000fe400078e020a */
[----:B------:R-:W-:-:S03]  /*17b0*/  IMAD.MOV.U32 R8, RZ, RZ, 0x1 ;  /* 0x00000001ff087424 */ /* 0x000fc600078e00ff */
[----:B------:R-:W-:Y:S02]  /*17c0*/  SEL R19, R7, R22, !P1 ;  /* 0x0000001607137207 */ /* 0x000fe40004800000 */
[----:B------:R-:W-:-:S07]  /*17d0*/  SEL R22, R22, R7, !P1 ;  /* 0x0000000716167207 */ /* 0x000fce0004800000 */
.L_x_13:
[----:B------:R-:W-:Y:S05]  /*17e0*/  @!P2 BRA `(.L_x_16) ;  /* 0x00000000000ca947 */ /* 0x000fea0003800000 */
[----:B------:R-:W-:Y:S01]  /*17f0*/  UCGABAR_WAIT ;  /* 0x0000000000007dc7 */ /* 0x000fe20008000000 */
[----:B------:R-:W-:Y:S01]  /*1800*/  CCTL.IVALL ;  /* 0x00000000ff00798f */ /* 0x000fe20002000000 */
[----:B------:R-:W-:Y:S05]  /*1810*/  BRA `(.L_x_17) ;  /* 0x0000000000047947 */ /* 0x000fea0003800000 */
.L_x_16:
[----:B------:R-:W-:Y:S06]  /*1820*/  BAR.SYNC.DEFER_BLOCKING 0x0 ;  /* 0x0000000000007b1d */ /* 0x000fec0000010000 */
.L_x_17:
[----:B------:R-:W-:Y:S05]  /*1830*/  @!P4 BRA `(.L_x_18) ;  /* 0x000000440080c947 */ /* 0x000fea0003800000 */
[----:B------:R-:W-:-:S13]  /*1840*/  ISETP.GT.U32.AND P0, PT, R33, 0x1, PT ;  /* 0x000000012100780c */ /* 0x000fda0003f04070 */
[----:B------:R-:W-:Y:S05]  /*1850*/  @P0 EXIT ;  /* 0x000000000000094d */ /* 0x000fea0003800000 */
.L_x_19:
[----:B------:R-:W-:-:S08]  /*1860*/  NOP ;  /* 0x0000000000007918 */ /* 0x000fd00000000000 */
[----:B------:R-:W1:Y:S02]  /*1870*/  USETMAXREG.TRY_ALLOC.CTAPOOL UP0, 0xe8 ;  /* 0x000000e8000079c8 */ /* 0x000e640008000600 */
[----:B-1----:R-:W-:-:S13]  /*1880*/  PLOP3.LUT P0, PT, PT, PT, UP0, 0x80, 0x0 ;  /* 0x000000000000781c */ /* 0x002fda0003f0f008 */
[----:B------:R-:W-:Y:S05]  /*1890*/  @!P0 BRA `(.L_x_19) ;  /* 0xfffffffc00f08947 */ /* 0x000fea000383ffff */
[----:B------:R-:W-:-:S13]  /*18a0*/  LOP3.LUT P0, RZ, R8, 0xff, RZ, 0xc0, !PT ;  /* 0x000000ff08ff7812 */ /* 0x000fda000780c0ff */
[----:B------:R-:W-:Y:S05]  /*18b0*/  @!P0 EXIT ;  /* 0x000000000000894d */ /* 0x000fea0003800000 */
[----:B------:R-:W2:Y:S01]  /*18c0*/  LDL.64 R10, [R1] ;  /* 0x00000000010a7983 */ /* 0x000ea20000100a00 */
[----:B------:R-:W1:Y:S01]  /*18d0*/  S2UR UR4, SR_CgaCtaId ;  /* 0x00000000000479c3 */ /* 0x000e620000008800 */
[CC--:B------:R-:W-:Y:S01]  /*18e0*/  LEA.HI R5, R3.reuse, R4.reuse, RZ, 0x2 ;  /* 0x0000000403057211 */ /* 0x0c0fe200078f10ff */
[----:B------:R-:W-:Y:S01]  /*18f0*/  UMOV UR41, 0x400 ;  /* 0x0000040000297882 */ /* 0x000fe20000000000 */
[----:B------:R-:W-:Y:S01]  /*1900*/  LEA.HI R3, R3, R4, RZ, 0x5 ;  /* 0x0000000403037211 */ /* 0x000fe200078f28ff */
[----:B------:R-:W-:Y:S01]  /*1910*/  UISETP.LT.AND UP0, UPT, UR40, 0x1, UPT ;  /* 0x000000012800788c */ /* 0x000fe2000bf01270 */
[--C-:B------:R-:W-:Y:S01]  /*1920*/  SHF.R.S32.HI R92, RZ, 0x2, R5.reuse ;  /* 0x00000002ff5c7819 */ /* 0x100fe20000011405 */
[----:B------:R-:W-:Y:S01]  /*1930*/  UIADD3 UR5, UR43, -0x1, URZ ;  /* 0xffffffff2b057890 */ /* 0x000fe2000fffe03f */
[----:B------:R-:W-:Y:S01]  /*1940*/  SHF.R.S32.HI R7, RZ, 0x1f, R5 ;  /* 0x0000001fff077819 */ /* 0x000fe20000011405 */
[----:B------:R-:W3:Y:S01]  /*1950*/  LDC R96, c[0x0][0x658] ;  /* 0x00019600ff607b82 */ /* 0x000ee20000000800 */
[----:B------:R-:W-:Y:S01]  /*1960*/  SHF.R.S32.HI R3, RZ, 0x5, R3 ;  /* 0x00000005ff037819 */ /* 0x000fe20000011403 */
[----:B------:R-:W-:Y:S01]  /*1970*/  USEL UR42, UR40, 0x1, UP0 ;  /* 0x00000001282a7887 */ /* 0x000fe20008000000 */
[----:B------:R-:W-:Y:S01]  /*1980*/  LEA.HI R7, R7, R92, RZ, 0x3 ;  /* 0x0000005c07077211 */ /* 0x000fe200078f18ff */
[----:B------:R-:W-:Y:S01]  /*1990*/  UISETP.NE.AND UP0, UPT, UR5, URZ, UPT ;  /* 0x0000003f0500728c */ /* 0x000fe2000bf05270 */
[----:B------:R-:W-:Y:S01]  /*19a0*/  LOP3.LUT R5, R5, 0xfffffffc, RZ, 0xc0, !PT ;  /* 0xfffffffc05057812 */ /* 0x000fe200078ec0ff */
[----:B------:R-:W-:Y:S01]  /*19b0*/  ULDC UR8, c[0x0][0x284] ;  /* 0x0000a10000087ab9 */ /* 0x000fe20000000800 */
[----:B------:R-:W-:Y:S01]  /*19c0*/  LOP3.LUT R7, R7, 0xfffffff8, RZ, 0xc0, !PT ;  /* 0xfffffff807077812 */ /* 0x000fe200078ec0ff */
[----:B------:R-:W4:Y:S01]  /*19d0*/  LDC R6, c[0x0][0x288] ;  /* 0x0000a200ff067b82 */ /* 0x000f220000000800 */
[----:B------:R-:W-:Y:S01]  /*19e0*/  USEL UR7, URZ, 0x1, UP0 ;  /* 0x000000013f077887 */ /* 0x000fe20008000000 */
[----:B------:R-:W-:Y:S01]  /*19f0*/  IMAD.IADD R5, R4, 0x1, -R5 ;  /* 0x0000000104057824 */ /* 0x000fe200078e0a05 */
[----:B------:R-:W-:Y:S01]  /*1a00*/  USHF.L.U32 UR48, UR40, 0x1, URZ ;  /* 0x0000000128307899 */ /* 0x000fe2000800063f */
[----:B------:R-:W-:Y:S01]  /*1a10*/  IMAD.IADD R92, R92, 0x1, -R7 ;  /* 0x000000015c5c7824 */ /* 0x000fe200078e0a07 */
[----:B------:R-:W-:Y:S01]  /*1a20*/  UIADD3 UR42, -UR42, UR40, URZ ;  /* 0x000000282a2a7290 */ /* 0x000fe2000fffe13f */
[----:B------:R-:W-:Y:S01]  /*1a30*/  IMAD.MOV.U32 R7, RZ, RZ, 0x1 ;  /* 0x00000001ff077424 */ /* 0x000fe200078e00ff */
[----:B-1----:R-:W-:-:S02]  /*1a40*/  ULEA UR41, UR4, UR41, 0x18 ;  /* 0x0000002904297291 */ /* 0x002fc4000f8ec03f */
[--C-:B------:R-:W-:Y:S01]  /*1a50*/  SHF.R.S32.HI R93, RZ, 0x1f, R92.reuse ;  /* 0x0000001fff5d7819 */ /* 0x100fe2000001145c */
[--C-:B------:R-:W-:Y:S01]  /*1a60*/  IMAD R100, R3, -0x10, -R92.reuse ;  /* 0xfffffff003647824 */ /* 0x100fe200078e0a5c */
[----:B------:R-:W-:Y:S01]  /*1a70*/  USHF.L.U32 UR4, UR5, 0x3, URZ ;  /* 0x0000000305047899 */ /* 0x000fe2000800063f */
[----:B------:R-:W-:Y:S01]  /*1a80*/  IMAD.SHL.U32 R94, R5, 0x2, RZ ;  /* 0x00000002055e7824 */ /* 0x000fe200078e00ff */
[----:B------:R-:W-:Y:S01]  /*1a90*/  UIADD3 UR5, UR41, 0x380, URZ ;  /* 0x0000038029057890 */ /* 0x000fe2000fffe03f */
[----:B------:R-:W-:Y:S01]  /*1aa0*/  IMAD.WIDE R92, R3, 0x10, R92 ;  /* 0x00000010035c7825 */ /* 0x000fe200078e025c */
[----:B------:R-:W-:Y:S02]  /*1ab0*/  UIADD3 UR6, UR41, 0x12b80, URZ ;  /* 0x00012b8029067890 */ /* 0x000fe4000fffe03f */
[----:B------:R-:W-:Y:S01]  /*1ac0*/  USHF.R.U32.HI UR5, URZ, 0x4, UR5 ;  /* 0x000000043f057899 */ /* 0x000fe20008011605 */
[----:B------:R-:W-:Y:S01]  /*1ad0*/  IMAD.MOV.U32 R3, RZ, RZ, -0x1 ;  /* 0xffffffffff037424 */ /* 0x000fe200078e00ff */
[----:B------:R-:W-:Y:S01]  /*1ae0*/  USHF.R.U32.HI UR6, URZ, 0x4, UR6 ;  /* 0x000000043f067899 */ /* 0x000fe20008011606 */
[----:B------:R-:W-:Y:S01]  /*1af0*/  IMAD.U32 R102, RZ, RZ, UR7 ;  /* 0x00000007ff667e24 */ /* 0x000fe2000f8e00ff */
[----:B------:R-:W-:Y:S01]  /*1b00*/  UIADD3 UR47, UR41, 0x260, URZ ;  /* 0x00000260292f7890 */ /* 0x000fe2000fffe03f */
[----:B------:R-:W-:Y:S01]  /*1b10*/  SHF.R.S32.HI R95, RZ, 0x1f, R94 ;  /* 0x0000001fff5f7819 */ /* 0x000fe2000001145e */
[----:B------:R-:W-:Y:S01]  /*1b20*/  ULOP3.LUT UR4, UR4, 0x8, URZ, 0xc0, !UPT ;  /* 0x0000000804047892 */ /* 0x000fe2000f8ec03f */
[-C--:B---3--:R-:W-:Y:S01]  /*1b30*/  SHF.L.U32 R3, R3, R96.reuse, RZ ;  /* 0x0000006003037219 */ /* 0x088fe200000006ff */
[----:B------:R-:W-:Y:S01]  /*1b40*/  ULOP3.LUT UR5, UR5, 0x3fff, URZ, 0xc0, !UPT ;  /* 0x00003fff05057892 */ /* 0x000fe2000f8ec03f */
[----:B------:R-:W-:Y:S01]  /*1b50*/  SHF.L.U32 R96, R7, R96, RZ ;  /* 0x0000006007607219 */ /* 0x000fe200000006ff */
[----:B------:R-:W-:Y:S01]  /*1b60*/  ULOP3.LUT UR6, UR6, 0x3fff, URZ, 0xc0, !UPT ;  /* 0x00003fff06067892 */ /* 0x000fe2000f8ec03f */
[----:B----4-:R-:W-:Y:S01]  /*1b70*/  IMAD R97, R5, -0x2, R6 ;  /* 0xfffffffe05617824 */ /* 0x010fe200078e0206 */
[----:B------:R-:W-:Y:S01]  /*1b80*/  LOP3.LUT R99, RZ, R3, RZ, 0x33, !PT ;  /* 0x00000003ff637212 */ /* 0x000fe200078e33ff */
[----:B------:R-:W-:Y:S01]  /*1b90*/  VIADD R100, R100, UR8 ;  /* 0x0000000864647c36 */ /* 0x000fe20008000000 */
[----:B------:R-:W-:-:S02]  /*1ba0*/  ULEA UR43, UR43, UR47, 0x3 ;  /* 0x0000002f2b2b7291 */ /* 0x000fc4000f8e183f */
[----:B------:R-:W-:Y:S02]  /*1bb0*/  ULOP3.LUT UR49, UR4, 0x8, URZ, 0x3c, !UPT ;  /* 0x0000000804317892 */ /* 0x000fe4000f8e3c3f */
[----:B------:R-:W-:Y:S02]  /*1bc0*/  ULOP3.LUT UR44, UR4, 0x18, URZ, 0x3c, !UPT ;  /* 0x00000018042c7892 */ /* 0x000fe4000f8e3c3f */
[----:B------:R-:W-:Y:S02]  /*1bd0*/  ULOP3.LUT UR45, UR5, 0x10000, URZ, 0xfc, !UPT ;  /* 0x00010000052d7892 */ /* 0x000fe4000f8efc3f */
[----:B------:R-:W-:Y:S01]  /*1be0*/  ULOP3.LUT UR46, UR6, 0x10000, URZ, 0xfc, !UPT ;  /* 0x00010000062e7892 */ /* 0x000fe2000f8efc3f */
[----:B--2---:R-:W-:-:S11]  /*1bf0*/  SHF.L.U64.HI R98, R10, 0x1, R0 ;  /* 0x000000010a627819 */ /* 0x004fd60000010200 */
.L_x_173:
[----:B------:R-:W-:-:S04]  /*1c00*/  SHF.L.U32 R0, R102, 0x1f, RZ ;  /* 0x0000001f66007819 */ /* 0x000fc800000006ff */
[----:B-1----:R-:W1:Y:S02]  /*1c10*/  SYNCS.PHASECHK.TRANS64.TRYWAIT P0, [UR43+-0x8], R0 ;  /* 0xfffff800ff0075a7 */ /* 0x002e64000800016b */
[----:B-1--4-:R-:W-:Y:S05]  /*1c20*/  @!P0 BRA `(.L_x_20) ;  /* 0x00000064003c8947 */ /* 0x012fea0003800000 */
.L_x_228:
[----:B------:R-:W-:Y:S02]  /*1c30*/  ULDC UR4, c[0x0][0x28c] ;  /* 0x0000a30000047ab9 */ /* 0x000fe40000000800 */
[----:B------:R-:W-:-:S13]  /*1c40*/  ISETP.LT.AND P0, PT, RZ, UR4, PT ;  /* 0x00000004ff007c0c */ /* 0x000fda000bf01270 */
[----:B------:R-:W-:Y:S05]  /*1c50*/  @P0 BRA `(.L_x_21) ;  /* 0x0000000000400947 */ /* 0x000fea0003800000 */
[----:B-1----:R-:W-:Y:S01]  /*1c60*/  MOV R0, 0x0 ;  /* 0x0000000000007802 */ /* 0x002fe20000000f00 */
[----:B------:R-:W-:Y:S01]  /*1c70*/  ULDC.64 UR4, c[0x4][0x68] ;  /* 0x01001a0000047ab9 */ /* 0x000fe20000000a00 */
[----:B------:R-:W-:Y:S01]  /*1c80*/  ULDC.64 UR6, c[0x4][0x8] ;  /* 0x0100020000067ab9 */ /* 0x000fe20000000a00 */
[----:B------:R-:W-:Y:S01]  /*1c90*/  IMAD.U32 R4, RZ, RZ, UR4 ;  /* 0x00000004ff047e24 */ /* 0x000fe2000f8e00ff */
[----:B------:R1:W2:Y:S01]  /*1ca0*/  LDC.64 R14, c[0x4][R0] ;  /* 0x01000000000e7b82 */ /* 0x0002a20000000a00 */
[----:B------:R-:W-:Y:S01]  /*1cb0*/  IMAD.U32 R5, RZ, RZ, UR5 ;  /* 0x00000005ff057e24 */ /* 0x000fe2000f8e00ff */
[----:B------:R-:W-:Y:S01]  /*1cc0*/  ULDC.64 UR4, c[0x4][0x70] ;  /* 0x01001c0000047ab9 */ /* 0x000fe20000000a00 */
[----:B------:R-:W-:Y:S02]  /*1cd0*/  IMAD.U32 R10, RZ, RZ, UR6 ;  /* 0x00000006ff0a7e24 */ /* 0x000fe4000f8e00ff */
[----:B------:R-:W-:Y:S02]  /*1ce0*/  IMAD.U32 R6, RZ, RZ, UR4 ;  /* 0x00000004ff067e24 */ /* 0x000fe4000f8e00ff */
[----:B------:R-:W-:-:S02]  /*1cf0*/  IMAD.U32 R7, RZ, RZ, UR5 ;  /* 0x00000005ff077e24 */ /* 0x000fc4000f8e00ff */
[----:B------:R-:W-:Y:S02]  /*1d00*/  IMAD.U32 R11, RZ, RZ, UR7 ;  /* 0x00000007ff0b7e24 */ /* 0x000fe4000f8e00ff */
[----:B------:R-:W-:Y:S02]  /*1d10*/  IMAD.MOV.U32 R8, RZ, RZ, 0x1e1 ;  /* 0x000001e1ff087424 */ /* 0x000fe400078e00ff */
[----:B0-----:R-:W-:Y:S02]  /*1d20*/  IMAD.MOV.U32 R12, RZ, RZ, 0x1 ;  /* 0x00000001ff0c7424 */ /* 0x001fe400078e00ff */
[----:B-1----:R-:W-:-:S07]  /*1d30*/  IMAD.MOV.U32 R13, RZ, RZ, RZ ;  /* 0x000000ffff0d7224 */ /* 0x002fce00078e00ff */
[----:B------:R-:W-:-:S07]  /*1d40*/  LEPC R20, `(.L_x_21) ;  /* 0x000000001014794e */ /* 0x000fce0000000000 */
[----:B--2--5:R-:W-:Y:S05]  /*1d50*/  CALL.ABS.NOINC R14 ;  /* 0x000000000e007343 */ /* 0x024fea0003c00000 */
.L_x_21:
[----:B-1----:R-:W-:-:S04]  /*1d60*/  LOP3.LUT R0, R23, 0x1, RZ, 0xfc, !PT ;  /* 0x0000000117007812 */ /* 0x002fc800078efcff */
[----:B------:R-:W-:-:S13]  /*1d70*/  ISETP.NE.AND P0, PT, R0, 0x3, PT ;  /* 0x000000030000780c */ /* 0x000fda0003f05270 */
[----:B------:R-:W-:Y:S05]  /*1d80*/  @!P0 BRA `(.L_x_22) ;  /* 0x0000000000048947 */ /* 0x000fea0003800000 */
[----:B------:R-:W-:Y:S01]  /*1d90*/  BPT.TRAP 0x1 ;  /* 0x000000040000795c */ /* 0x000fe20000300000 */
.L_x_22:
[----:B------:R-:W-:Y:S02]  /*1da0*/  IMAD.U32 R3, RZ, RZ, UR39 ;  /* 0x00000027ff037e24 */ /* 0x000fe4000f8e00ff */
[----:B------:R-:W-:-:S03]  /*1db0*/  IMAD.U32 R0, RZ, RZ, UR38 ;  /* 0x00000026ff007e24 */ /* 0x000fc6000f8e00ff */
[----:B------:R-:W-:Y:S02]  /*1dc0*/  LEA R3, R3, UR41, 0x3 ;  /* 0x0000002903037c11 */ /* 0x000fe4000f8e18ff */
[----:B------:R-:W-:-:S04]  /*1dd0*/  SHF.L.U32 R0, R0, 0x1f, RZ ;  /* 0x0000001f00007819 */ /* 0x000fc800000006ff */
[----:B------:R1:W2:Y:S01]  /*1de0*/  SYNCS.PHASECHK.TRANS64.TRYWAIT P1, [R3+URZ], R0 ;  /* 0x00000000030075a7 */ /* 0x0002a2000802017f */
[----:B------:R-:W-:Y:S05]  /*1df0*/  @!P0 BRA `(.L_x_23) ;  /* 0x0000000000048947 */ /* 0x000fea0003800000 */
[----:B------:R-:W-:Y:S01]  /*1e00*/  BPT.TRAP 0x1 ;  /* 0x000000040000795c */ /* 0x000fe20000300000 */
.L_x_23:
[----:B--2---:R-:W-:Y:S05]  /*1e10*/  @P1 BRA `(.L_x_24) ;  /* 0x0000000000081947 */ /* 0x004fea0003800000 */
[----:B------:R-:W2:Y:S02]  /*1e20*/  SYNCS.PHASECHK.TRANS64.TRYWAIT P1, [R3+URZ], R0 ;  /* 0x00000000030075a7 */ /* 0x000ea4000802017f */
[----:B--2---:R-:W-:Y:S05]  /*1e30*/  @!P1 BRA `(.L_x_25) ;  /* 0x0000006000d09947 */ /* 0x004fea0003800000 */
.L_x_24:
[----:B------:R-:W-:Y:S05]  /*1e40*/  WARPSYNC.ALL ;  /* 0x0000000000007948 */ /* 0x000fea0003800000 */
[----:B------:R-:W-:Y:S01]  /*1e50*/  ULEA UR4, UR39, UR45, 0x7 ;  /* 0x0000002d27047291 */ /* 0x000fe2000f8e383f */
[----:B------:R-:W-:Y:S01]  /*1e60*/  WARPGROUP.ARRIVE ;  /* 0x00000000000079c5 */ /* 0x000fe20000000000 */
[----:B------:R-:W-:Y:S01]  /*1e70*/  ULEA UR6, UR39, UR46, 0x8 ;  /* 0x0000002e27067291 */ /* 0x000fe2000f8e403f */
[----:B-12---:R-:W-:Y:S01]  /*1e80*/  IMAD.U32 R0, RZ, RZ, UR42 ;  /* 0x0000002aff007e24 */ /* 0x006fe2000f8e00ff */
[----:B------:R-:W-:Y:S01]  /*1e90*/  UMOV UR5, 0xc0000010 ;  /* 0xc000001000057882 */ /* 0x000fe20000000000 */
[----:B------:R-:W-:-:S03]  /*1ea0*/  UMOV UR7, 0xc0000010 ;  /* 0xc000001000077882 */ /* 0x000fc60000000000 */
[----:B------:R-:W-:-:S03]  /*1eb0*/  ISETP.GE.AND P1, PT, R0, 0x1, PT ;  /* 0x000000010000780c */ /* 0x000fc60003f26270 */
[----:B------:R-:W-:Y:S03]  /*1ec0*/  IGMMA.64x128x32.S8.S8 R24, gdesc[UR4], RZ, !UPT, gsb0 ;  /* 0x03600000041879f1 */ /* 0x000fe6000c0410ff */
[----:B------:R-:W-:-:S07]  /*1ed0*/  WARPGROUP.DEPBAR.LE gsb0, 0x0 ;  /* 0x00008000000079c5 */ /* 0x000fce0000010000 */
[----:B------:R-:W-:Y:S05]  /*1ee0*/  @!P1 BRA `(.L_x_26) ;  /* 0x0000000000b89947 */ /* 0x000fea0003800000 */
[----:B------:R-:W-:Y:S01]  /*1ef0*/  UIADD3 UR4, UR39, 0x1, URZ ;  /* 0x0000000127047890 */ /* 0x000fe2000fffe03f */
[----:B------:R-:W-:Y:S02]  /*1f00*/  IMAD.U32 R0, RZ, RZ, UR42 ;  /* 0x0000002aff007e24 */ /* 0x000fe4000f8e00ff */
[----:B------:R-:W-:Y:S01]  /*1f10*/  IMAD.U32 R3, RZ, RZ, UR39 ;  /* 0x00000027ff037e24 */ /* 0x000fe2000f8e00ff */
[----:B------:R-:W-:-:S04]  /*1f20*/  UISETP.NE.AND UP0, UPT, UR4, 0x25, UPT ;  /* 0x000000250400788c */ /* 0x000fc8000bf05270 */
[----:B------:R-:W-:Y:S02]  /*1f30*/  USEL UR5, URZ, 0x1, UP0 ;  /* 0x000000013f057887 */ /* 0x000fe40008000000 */
[----:B------:R-:W-:Y:S02]  /*1f40*/  USEL UR8, UR4, URZ, UP0 ;  /* 0x0000003f04087287 */ /* 0x000fe40008000000 */
[----:B------:R-:W-:-:S06]  /*1f50*/  ULOP3.LUT UR5, UR38, UR5, URZ, 0x3c, !UPT ;  /* 0x0000000526057292 */ /* 0x000fcc000f8e3c3f */
[----:B------:R-:W-:-:S07]  /*1f60*/  IMAD.U32 R6, RZ, RZ, UR5 ;  /* 0x00000005ff067e24 */ /* 0x000fce000f8e00ff */
.L_x_33:
[----:B------:R-:W-:Y:S05]  /*1f70*/  @!P0 BRA `(.L_x_27) ;  /* 0x0000000000048947 */ /* 0x000fea0003800000 */
[----:B------:R-:W-:Y:S01]  /*1f80*/  BPT.TRAP 0x1 ;  /* 0x000000040000795c */ /* 0x000fe20000300000 */
.L_x_27:
[----:B------:R-:W-:Y:S01]  /*1f90*/  ULEA UR4, UR8, UR41, 0x3 ;  /* 0x0000002908047291 */ /* 0x000fe2000f8e183f */
[----:B------:R-:W-:-:S08]  /*1fa0*/  SHF.L.U32 R4, R6, 0x1f, RZ ;  /* 0x0000001f06047819 */ /* 0x000fd000000006ff */
[----:B------:R1:W2:Y:S01]  /*1fb0*/  SYNCS.PHASECHK.TRANS64.TRYWAIT P1, [UR4], R4 ;  /* 0x00000004ff0075a7 */ /* 0x0002a20008020144 */
[----:B------:R-:W-:Y:S05]  /*1fc0*/  @!P0 BRA `(.L_x_28) ;  /* 0x0000000000048947 */ /* 0x000fea0003800000 */
[----:B------:R-:W-:Y:S01]  /*1fd0*/  BPT.TRAP 0x1 ;  /* 0x000000040000795c */ /* 0x000fe20000300000 */
.L_x_28:
[----:B--2---:R-:W-:Y:S05]  /*1fe0*/  @P1 BRA `(.L_x_29) ;  /* 0x0000000000081947 */ /* 0x004fea0003800000 */
[----:B------:R-:W2:Y:S02]  /*1ff0*/  SYNCS.PHASECHK.TRANS64.TRYWAIT P1, [UR4], R4 ;  /* 0x00000004ff0075a7 */ /* 0x000ea40008020144 */
[----:B--2---:R-:W-:Y:S05]  /*2000*/  @!P1 BRA `(.L_x_30) ;  /* 0x0000006000709947 */ /* 0x004fea0003800000 */
.L_x_29:
[----:B------:R-:W-:Y:S01]  /*2010*/  ULEA UR4, UR8, UR45, 0x7 ;  /* 0x0000002d08047291 */ /* 0x000fe2000f8e383f */
[----:B------:R-:W-:Y:S01]  /*2020*/  WARPGROUP.ARRIVE ;  /* 0x00000000000079c5 */ /* 0x000fe20000000000 */
[----:B------:R-:W-:Y:S01]  /*2030*/  ULEA UR6, UR8, UR46, 0x8 ;  /* 0x0000002e08067291 */ /* 0x000fe2000f8e403f */
[----:B------:R-:W-:Y:S01]  /*2040*/  UMOV UR5, 0xc0000010 ;  /* 0xc000001000057882 */ /* 0x000fe20000000000 */
[----:B------:R-:W-:-:S07]  /*2050*/  UMOV UR7, 0xc0000010 ;  /* 0xc000001000077882 */ /* 0x000fce0000000000 */
[----:B------:R-:W-:Y:S03]  /*2060*/  IGMMA.64x128x32.S8.S8 R24, gdesc[UR4], R24, gsb0 ;  /* 0x03600000041879f1 */ /* 0x000fe60008041018 */
[----:B------:R-:W-:Y:S02]  /*2070*/  WARPGROUP.DEPBAR.LE gsb0, 0x0 ;  /* 0x00008000000079c5 */ /* 0x000fe40000010000 */
[----:B------:R-:W-:Y:S05]  /*2080*/  @!P0 BRA `(.L_x_31) ;  /* 0x0000000000048947 */ /* 0x000fea0003800000 */
[----:B------:R-:W-:Y:S01]  /*2090*/  BPT.TRAP 0x1 ;  /* 0x000000040000795c */ /* 0x000fe20000300000 */
.L_x_31:
[----:B------:R-:W-:-:S13]  /*20a0*/  ISETP.NE.AND P1, PT, R89, RZ, PT ;  /* 0x000000ff5900720c */ /* 0x000fda0003f25270 */
[----:B-12---:R-:W-:-:S05]  /*20b0*/  @P1 LEA R4, R3, UR41, 0x3 ;  /* 0x0000002903041c11 */ /* 0x006fca000f8e18ff */
[----:B------:R-:W-:-:S05]  /*20c0*/  @P1 VIADD R5, R4, 0x128 ;  /* 0x0000012804051836 */ /* 0x000fca0000000000 */
[----:B------:R-:W-:-:S04]  /*20d0*/  @P1 PRMT R5, R88, 0x654, R5 ;  /* 0x0000065458051816 */ /* 0x000fc80000000005 */
[----:B------:R1:W-:Y:S01]  /*20e0*/  @P1 SYNCS.ARRIVE.TRANS64.RED.A1T0 RZ, [R5+URZ], RZ ;  /* 0x000000ff05ff19a7 */ /* 0x0003e2000810043f */
[----:B------:R-:W-:-:S13]  /*20f0*/  ISETP.GT.U32.AND P1, PT, R23, 0x1, PT ;  /* 0x000000011700780c */ /* 0x000fda0003f24070 */
[----:B-1----:R-:W-:Y:S05]  /*2100*/  @P1 BRA `(.L_x_32) ;  /* 0x0000000000041947 */ /* 0x002fea0003800000 */
[----:B------:R-:W-:Y:S01]  /*2110*/  BPT.TRAP 0x1 ;  /* 0x000000040000795c */ /* 0x000fe20000300000 */
.L_x_32:
[----:B------:R-:W-:Y:S01]  /*2120*/  UIADD3 UR8, UR8, 0x1, URZ ;  /* 0x0000000108087890 */ /* 0x000fe2000fffe03f */
[C---:B------:R-:W-:Y:S01]  /*2130*/  ISETP.GT.AND P2, PT, R0.reuse, 0x1, PT ;  /* 0x000000010000780c */ /* 0x040fe20003f44270 */
[----:B------:R-:W-:Y:S02]  /*2140*/  VIADD R3, R3, 0x1 ;  /* 0x0000000103037836 */ /* 0x000fe40000000000 */
[----:B------:R-:W-:Y:S01]  /*2150*/  UISETP.NE.AND UP0, UPT, UR8, 0x25, UPT ;  /* 0x000000250800788c */ /* 0x000fe2000bf05270 */
[----:B------:R-:W-:Y:S02]  /*2160*/  VIADD R0, R0, 0xffffffff ;  /* 0xffffffff00007836 */ /* 0x000fe40000000000 */
[C---:B------:R-:W-:Y:S01]  /*2170*/  ISETP.NE.AND P1, PT, R3.reuse, 0x25, PT ;  /* 0x000000250300780c */ /* 0x040fe20003f25270 */
[----:B------:R-:W-:Y:S02]  /*2180*/  USEL UR4, URZ, 0x1, UP0 ;  /* 0x000000013f047887 */ /* 0x000fe40008000000 */
[----:B------:R-:W-:Y:S01]  /*2190*/  USEL UR8, UR8, URZ, UP0 ;  /* 0x0000003f08087287 */ /* 0x000fe20008000000 */
[----:B------:R-:W-:-:S03]  /*21a0*/  SEL R3, R3, RZ, P1 ;  /* 0x000000ff03037207 */ /* 0x000fc60000800000 */
[----:B------:R-:W-:Y:S01]  /*21b0*/  LOP3.LUT R6, R6, UR4, RZ, 0x3c, !PT ;  /* 0x0000000406067c12 */ /* 0x000fe2000f8e3cff */
[----:B------:R-:W-:Y:S07]  /*21c0*/  @P2 BRA `(.L_x_33) ;  /* 0xfffffffc00682947 */ /* 0x000fee000383ffff */
.L_x_26:
[----:B------:R-:W1:Y:S01]  /*21d0*/  LDC R0, c[0x0][0x28c] ;  /* 0x0000a300ff007b82 */ /* 0x000e620000000800 */
[----:B------:R-:W-:-:S04]  /*21e0*/  IMAD.U32 R3, RZ, RZ, UR49 ;  /* 0x00000031ff037e24 */ /* 0x000fc8000f8e00ff */
[----:B------:R2:W-:Y:S01]  /*21f0*/  SYNCS.ARRIVE.TRANS64.A1T0 RZ, [R3+UR47], RZ ;  /* 0x000000ff03ff79a7 */ /* 0x0005e2000810002f */
[----:B-1----:R-:W-:-:S13]  /*2200*/  ISETP.GE.AND P1, PT, R0, 0x1, PT ;  /* 0x000000010000780c */ /* 0x002fda0003f26270 */
[----:B--2---:R-:W-:Y:S05]  /*2210*/  @!P1 BRA `(.L_x_34) ;  /* 0x0000000000509947 */ /* 0x004fea0003800000 */
[----:B------:R-:W-:Y:S05]  /*2220*/  @!P0 BRA `(.L_x_35) ;  /* 0x0000000000048947 */ /* 0x000fea0003800000 */
[----:B------:R-:W-:Y:S01]  /*2230*/  BPT.TRAP 0x1 ;  /* 0x000000040000795c */ /* 0x000fe20000300000 */
.L_x_35:
[----:B------:R-:W-:Y:S01]  /*2240*/  ISETP.NE.AND P0, PT, R89, RZ, PT ;  /* 0x000000ff5900720c */ /* 0x000fe20003f05270 */
[----:B------:R-:W-:Y:S01]  /*2250*/  BSSY B0, `(.L_x_36) ;  /* 0x000000e000007945 */ /* 0x000fe20003800000 */
[----:B------:R-:W-:-:S11]  /*2260*/  ISETP.GT.U32.AND P1, PT, R23, 0x1, PT ;  /* 0x000000011700780c */ /* 0x000fd60003f24070 */
[----:B------:R-:W-:Y:S05]  /*2270*/  @!P0 BRA `(.L_x_37) ;  /* 0x00000000002c8947 */ /* 0x000fea0003800000 */
[----:B------:R-:W-:-:S04]  /*2280*/  UIADD3 UR6, UR39, UR42, URZ ;  /* 0x0000002a27067290 */ /* 0x000fc8000fffe03f */
[----:B------:R-:W-:-:S04]  /*2290*/  UIMAD.WIDE.U32 UR4, UR6, -0x45306eb3, URZ ;  /* 0xbacf914d060478a5 */ /* 0x000fc8000f8e003f */
[----:B------:R-:W-:-:S04]  /*22a0*/  UIADD3 UR4, UR6, -UR5, URZ ;  /* 0x8000000506047290 */ /* 0x000fc8000fffe03f */
[----:B------:R-:W-:-:S04]  /*22b0*/  ULEA.HI UR4, UR4, UR5, URZ, 0x1f ;  /* 0x0000000504047291 */ /* 0x000fc8000f8ff83f */
[----:B------:R-:W-:-:S04]  /*22c0*/  USHF.R.U32.HI UR4, URZ, 0x5, UR4 ;  /* 0x000000053f047899 */ /* 0x000fc80008011604 */
[----:B------:R-:W-:-:S04]  /*22d0*/  UIMAD UR4, UR4, -0x25, UR6 ;  /* 0xffffffdb040478a4 */ /* 0x000fc8000f8e0206 */
[----:B------:R-:W-:-:S04]  /*22e0*/  ULEA UR4, UR4, UR41, 0x3 ;  /* 0x0000002904047291 */ /* 0x000fc8000f8e183f */
[----:B------:R-:W-:-:S06]  /*22f0*/  UIADD3 UR4, UR4, 0x128, URZ ;  /* 0x0000012804047890 */ /* 0x000fcc000fffe03f */
[----:B------:R-:W-:-:S05]  /*2300*/  IMAD.U32 R3, RZ, RZ, UR4 ;  /* 0x00000004ff037e24 */ /* 0x000fca000f8e00ff */
[----:B------:R-:W-:-:S04]  /*2310*/  PRMT R0, R88, 0x654, R3 ;  /* 0x0000065458007816 */ /* 0x000fc80000000003 */
[----:B------:R1:W-:Y:S03]  /*2320*/  SYNCS.ARRIVE.TRANS64.RED.A1T0 RZ, [R0+URZ], RZ ;  /* 0x000000ff00ff79a7 */ /* 0x0003e6000810043f */
.L_x_37:
[----:B------:R-:W-:Y:S05]  /*2330*/  BSYNC B0 ;  /* 0x0000000000007941 */ /* 0x000fea0003800000 */
.L_x_36:
[----:B------:R-:W-:Y:S05]  /*2340*/  @P1 BRA `(.L_x_34) ;  /* 0x0000000000041947 */ /* 0x000fea0003800000 */
[----:B------:R-:W-:Y:S01]  /*2350*/  BPT.TRAP 0x1 ;  /* 0x000000040000795c */ /* 0x000fe20000300000 */
.L_x_34:
[----:B-1----:R-:W-:Y:S01]  /*2360*/  SHF.L.U32 R0, R102, 0x1f, RZ ;  /* 0x0000001f66007819 */ /* 0x002fe200000006ff */
[----:B------:R-:W-:Y:S01]  /*2370*/  UIADD3 UR39, UR39, UR48, URZ ;  /* 0x0000003027277290 */ /* 0x000fe2000fffe03f */
[----:B0-----:R-:W-:Y:S01]  /*2380*/  IMAD.SHL.U32 R13, R19, 0x80, RZ ;  /* 0x00000080130d7824 */ /* 0x001fe200078e00ff */
[----:B------:R-:W-:Y:S01]  /*2390*/  UISETP.GE.U32.AND UP1, UPT, UR48, 0x25, UPT ;  /* 0x000000253000788c */ /* 0x000fe2000bf26070 */
[----:B------:R-:W0:Y:S01]  /*23a0*/  SYNCS.PHASECHK.TRANS64.TRYWAIT P0, [UR43+0x8], R0 ;  /* 0x00000800ff0075a7 */ /* 0x000e22000800016b */
[----:B------:R-:W-:Y:S01]  /*23b0*/  UISETP.GT.U32.AND UP0, UPT, UR39, 0x24, UPT ;  /* 0x000000242700788c */ /* 0x000fe2000bf04070 */
[----:B------:R-:W-:Y:S01]  /*23c0*/  SHF.R.S32.HI R11, RZ, 0x1f, R18 ;  /* 0x0000001fff0b7819 */ /* 0x000fe20000011412 */
[----:B------:R-:W-:Y:S02]  /*23d0*/  UIMAD.WIDE.U32 UR4, UR39, -0x45306eb3, URZ ;  /* 0xbacf914d270478a5 */ /* 0x000fe4000f8e003f */
[----:B------:R-:W-:Y:S02]  /*23e0*/  UISETP.LT.U32.AND UP0, UPT, UR48, 0x25, UP0 ;  /* 0x000000253000788c */ /* 0x000fe40008701070 */
[----:B------:R-:W-:-:S02]  /*23f0*/  UIADD3 UR4, UR39, -UR5, URZ ;  /* 0x8000000527047290 */ /* 0x000fc4000fffe03f */
[----:B------:R-:W-:Y:S02]  /*2400*/  USEL UR6, URZ, 0x1, !UP0 ;  /* 0x000000013f067887 */ /* 0x000fe4000c000000 */
[----:B------:R-:W-:Y:S02]  /*2410*/  ULEA.HI UR4, UR4, UR5, URZ, 0x1f ;  /* 0x0000000504047291 */ /* 0x000fe4000f8ff83f */
[----:B------:R-:W-:Y:S02]  /*2420*/  ULOP3.LUT UR38, UR38, UR6, URZ, 0x3c, !UPT ;  /* 0x0000000626267292 */ /* 0x000fe4000f8e3c3f */
[----:B------:R-:W-:-:S04]  /*2430*/  USHF.R.U32.HI UR4, URZ, 0x5, UR4 ;  /* 0x000000053f047899 */ /* 0x000fc80008011604 */
[----:B------:R-:W-:Y:S02]  /*2440*/  @UP1 ULOP3.LUT UR38, UR38, 0x1, UR4, 0x78, !UPT ;  /* 0x0000000126261892 */ /* 0x000fe4000f8e7804 */
[----:B------:R-:W-:Y:S01]  /*2450*/  UIMAD UR39, UR4, -0x25, UR39 ;  /* 0xffffffdb042778a4 */ /* 0x000fe2000f8e0227 */
[----:B0-----:R-:W-:Y:S11]  /*2460*/  @!P0 BRA `(.L_x_38) ;  /* 0x0000005c00708947 */ /* 0x001ff60003800000 */
.L_x_229:
[----:B0-----:R-:W-:Y:S01]  /*2470*/  IMAD.SHL.U32 R3, R22, 0x40, RZ ;  /* 0x0000004016037824 */ /* 0x001fe200078e00ff */
[----:B------:R-:W-:Y:S01]  /*2480*/  ULDC UR6, c[0x0][0x284] ;  /* 0x0000a10000067ab9 */ /* 0x000fe20000000800 */
[----:B------:R-:W-:Y:S01]  /*2490*/  ULDC.64 UR4, c[0x0][0x5d0] ;  /* 0x0001740000047ab9 */ /* 0x000fe20000000a00 */
[----:B------:R-:W-:Y:S01]  /*24a0*/  SHF.R.S32.HI R10, RZ, 0x1f, R13 ;  /* 0x0000001fff0a7819 */ /* 0x000fe2000001140d */
[----:B------:R-:W-:Y:S01]  /*24b0*/  IMAD R7, R11, UR4, RZ ;  /* 0x000000040b077c24 */ /* 0x000fe2000f8e02ff */
[----:B------:R-:W-:Y:S01]  /*24c0*/  ISETP.GE.AND P0, PT, R3, UR6, PT ;  /* 0x0000000603007c0c */ /* 0x000fe2000bf06270 */
[C---:B------:R-:W-:Y:S01]  /*24d0*/  IMAD.WIDE.U32 R4, R18.reuse, UR4, R94 ;  /* 0x0000000412047c25 */ /* 0x040fe2000f8e005e */
[----:B------:R-:W-:Y:S02]  /*24e0*/  ULDC UR4, c[0x0][0x288] ;  /* 0x0000a20000047ab9 */ /* 0x000fe40000000800 */
[C---:B------:R-:W-:Y:S01]  /*24f0*/  ISETP.GE.OR P0, PT, R13.reuse, UR4, P0 ;  /* 0x000000040d007c0c */ /* 0x040fe20008706670 */
[----:B------:R-:W-:Y:S01]  /*2500*/  IMAD R7, R18, UR5, R7 ;  /* 0x0000000512077c24 */ /* 0x000fe2000f8e0207 */
[----:B------:R-:W-:-:S04]  /*2510*/  IADD3 R4, P1, R13, R4, RZ ;  /* 0x000000040d047210 */ /* 0x000fc80007f3e0ff */
[----:B------:R-:W-:-:S07]  /*2520*/  IADD3.X R5, R10, R5, R7, P1, !PT ;  /* 0x000000050a057210 */ /* 0x000fce0000ffe407 */
[----:B------:R-:W-:Y:S05]  /*2530*/  @P0 BRA `(.L_x_39) ;  /* 0x0000003000ac0947 */ /* 0x000fea0003800000 */
[----:B------:R-:W0:Y:S01]  /*2540*/  LDC.64 R8, c[0x0][0x5c8] ;  /* 0x00017200ff087b82 */ /* 0x000e220000000a00 */
[----:B------:R-:W-:Y:S01]  /*2550*/  IMAD.WIDE R14, R22, 0x40, R92 ;  /* 0x00000040160e7825 */ /* 0x000fe200078e025c */
[----:B------:R-:W-:Y:S01]  /*2560*/  ULDC.64 UR4, c[0x0][0x5c0] ;  /* 0x0001700000047ab9 */ /* 0x000fe20000000a00 */
[----:B------:R-:W-:Y:S02]  /*2570*/  BSSY B0, `(.L_x_39) ;  /* 0x0000327000007945 */ /* 0x000fe40003800000 */
[----:B------:R-:W-:Y:S02]  /*2580*/  IMAD.IADD R20, R100, 0x1, -R3 ;  /* 0x0000000164147824 */ /* 0x000fe400078e0a03 */
[----:B------:R-:W-:Y:S02]  /*2590*/  IMAD.IADD R19, R97, 0x1, -R13 ;  /* 0x0000000161137824 */ /* 0x000fe400078e0a0d */
[-C--:B0-----:R-:W-:Y:S02]  /*25a0*/  IMAD R0, R15, R8.reuse, RZ ;  /* 0x000000080f007224 */ /* 0x081fe400078e02ff */
[----:B------:R-:W-:-:S04]  /*25b0*/  IMAD.WIDE.U32 R4, R14, R8, R4 ;  /* 0x000000080e047225 */ /* 0x000fc800078e0004 */
[----:B------:R-:W-:Y:S01]  /*25c0*/  IMAD R7, R14, R9, R0 ;  /* 0x000000090e077224 */ /* 0x000fe200078e0200 */
[----:B------:R-:W-:-:S03]  /*25d0*/  IADD3 R4, P0, R4, UR4, RZ ;  /* 0x0000000404047c10 */ /* 0x000fc6000ff1e0ff */
[----:B------:R-:W-:Y:S01]  /*25e0*/  IMAD.IADD R7, R5, 0x1, R7 ;  /* 0x0000000105077824 */ /* 0x000fe200078e0207 */
[----:B------:R-:W-:-:S04]  /*25f0*/  LEA R6, P1, R8, R4, 0x3 ;  /* 0x0000000408067211 */ /* 0x000fc800078218ff */
[----:B------:R-:W-:Y:S02]  /*2600*/  IADD3.X R5, R7, UR5, RZ, P0, !PT ;  /* 0x0000000507057c10 */ /* 0x000fe400087fe4ff */
[----:B-----5:R-:W-:Y:S02]  /*2610*/  ISETP.NE.AND P0, PT, R91, RZ, PT ;  /* 0x000000ff5b00720c */ /* 0x020fe40003f05270 */
[----:B------:R-:W-:-:S11]  /*2620*/  LEA.HI.X R7, R8, R5, R9, 0x3, P1 ;  /* 0x0000000508077211 */ /* 0x000fd600008f1c09 */
[----:B------:R-:W-:Y:S05]  /*2630*/  @!P0 BRA `(.L_x_40) ;  /* 0x0000002400608947 */ /* 0x000fea0003800000 */
[----:B------:R-:W0:Y:S01]  /*2640*/  LDC.64 R104, c[0x0][0x5b0] ;  /* 0x00016c00ff687b82 */ /* 0x000e220000000a00 */
[----:B------:R-:W-:Y:S01]  /*2650*/  ULDC.64 UR4, c[0x0][0x5b8] ;  /* 0x00016e0000047ab9 */ /* 0x000fe20000000a00 */
[----:B------:R-:W-:Y:S01]  /*2660*/  ISETP.GE.AND P1, PT, R20, 0x1, PT ;  /* 0x000000011400780c */ /* 0x000fe20003f26270 */
[C---:B------:R-:W-:Y:S01]  /*2670*/  IMAD.WIDE.U32 R8, R18.reuse, UR4, R94 ;  /* 0x0000000412087c25 */ /* 0x040fe2000f8e005e */
[----:B------:R-:W-:Y:S02]  /*2680*/  BSSY B1, `(.L_x_41) ;  /* 0x000000e000017945 */ /* 0x000fe40003800000 */
[----:B------:R-:W-:Y:S01]  /*2690*/  ISETP.LT.OR P5, PT, R19, 0x1, !P1 ;  /* 0x000000011300780c */ /* 0x000fe20004fa1670 */
[----:B------:R-:W-:Y:S01]  /*26a0*/  IMAD R3, R11, UR4, RZ ;  /* 0x000000040b037c24 */ /* 0x000fe2000f8e02ff */
[----:B------:R-:W1:Y:S01]  /*26b0*/  LDC.64 R106, c[0x0][0x5a8] ;  /* 0x00016a00ff6a7b82 */ /* 0x000e620000000a00 */
[----:B------:R-:W-:Y:S02]  /*26c0*/  IADD3 R12, P0, R13, R8, RZ ;  /* 0x000000080d0c7210 */ /* 0x000fe40007f1e0ff */
[----:B------:R-:W-:-:S05]  /*26d0*/  IMAD R3, R18, UR5, R3 ;  /* 0x0000000512037c24 */ /* 0x000fca000f8e0203 */
[----:B------:R-:W-:Y:S01]  /*26e0*/  IADD3.X R13, R10, R9, R3, P0, !PT ;  /* 0x000000090a0d7210 */ /* 0x000fe200007fe403 */
[-C--:B0-----:R-:W-:Y:S02]  /*26f0*/  IMAD R0, R15, R104.reuse, RZ ;  /* 0x000000680f007224 */ /* 0x081fe400078e02ff */
[----:B------:R-:W-:-:S04]  /*2700*/  IMAD.WIDE.U32 R8, R14, R104, R12 ;  /* 0x000000680e087225 */ /* 0x000fc800078e000c */
[----:B------:R-:W-:Y:S01]  /*2710*/  IMAD R21, R14, R105, R0 ;  /* 0x000000690e157224 */ /* 0x000fe200078e0200 */
[----:B-1----:R-:W-:-:S04]  /*2720*/  IADD3 R8, P0, R8, R106, RZ ;  /* 0x0000006a08087210 */ /* 0x002fc80007f1e0ff */
[----:B------:R-:W-:Y:S01]  /*2730*/  IADD3.X R9, R107, R9, R21, P0, !PT ;  /* 0x000000096b097210 */ /* 0x000fe200007fe415 */
[----:B------:R-:W-:Y:S08]  /*2740*/  @P5 BRA `(.L_x_42) ;  /* 0x0000000000045947 */ /* 0x000ff00003800000 */
[----:B------:R0:W5:Y:S02]  /*2750*/  LDG.E.U8 R101, desc[UR36][R8.64] ;  /* 0x0000002408657981 */ /* 0x000164000c1e1100 */
.L_x_42:
[----:B------:R-:W-:Y:S05]  /*2760*/  BSYNC B1 ;  /* 0x0000000000017941 */ /* 0x000fea0003800000 */
.L_x_41:
[----:B-----5:R-:W-:Y:S01]  /*2770*/  LOP3.LUT R0, R101, 0xffff, RZ, 0xc0, !PT ;  /* 0x0000ffff65007812 */ /* 0x020fe200078ec0ff */
[----:B------:R-:W-:Y:S01]  /*2780*/  IMAD.SHL.U32 R10, R104, 0x8, RZ ;  /* 0x00000008680a7824 */ /* 0x000fe200078e00ff */
[----:B------:R-:W-:Y:S01]  /*2790*/  ISETP.LT.OR P2, PT, R19, 0x2, !P1 ;  /* 0x000000021300780c */ /* 0x000fe20004f41670 */
[----:B------:R-:W-:Y:S01]  /*27a0*/  BSSY B1, `(.L_x_43) ;  /* 0x000000e000017945 */ /* 0x000fe20003800000 */
[----:B------:R-:W-:Y:S02]  /*27b0*/  PRMT R0, R0, 0x8880, RZ ;  /* 0x0000888000007816 */ /* 0x000fe400000000ff */
[----:B------:R-:W-:Y:S02]  /*27c0*/  SHF.L.U64.HI R11, R104, 0x3, R105 ;  /* 0x00000003680b7819 */ /* 0x000fe40000010269 */
[----:B------:R-:W-:Y:S01]  /*27d0*/  ISETP.GE.AND P0, PT, R20, 0x9, PT ;  /* 0x000000091400780c */ /* 0x000fe20003f06270 */
[----:B------:R-:W-:Y:S02]  /*27e0*/  IMAD R3, R0, R91, RZ ;  /* 0x0000005b00037224 */ /* 0x000fe400078e02ff */
[----:B------:R-:W-:-:S04]  /*27f0*/  IMAD.WIDE.U32 R10, R14, R104, R10 ;  /* 0x000000680e0a7225 */ /* 0x000fc800078e000a */
[----:B------:R-:W-:Y:S01]  /*2800*/  @!P5 IMAD R15, R24, R90, R3 ;  /* 0x0000005a180fd224 */ /* 0x000fe200078e0203 */
[----:B------:R-:W-:Y:S01]  /*2810*/  IADD3 R10, P3, P4, R12, R106, R10 ;  /* 0x0000006a0c0a7210 */ /* 0x000fe20007c7e00a */
[----:B------:R-:W-:-:S03]  /*2820*/  IMAD.IADD R14, R21, 0x1, R11 ;  /* 0x00000001150e7824 */ /* 0x000fc600078e020b */
[----:B------:R1:W-:Y:S01]  /*2830*/  @!P5 STG.E.U8 desc[UR36][R4.64], R15 ;  /* 0x0000000f0400d986 */ /* 0x0003e2000c101124 */
[----:B------:R-:W-:Y:S08]  /*2840*/  @P2 BRA `(.L_x_44) ;  /* 0x00000000000c2947 */ /* 0x000ff00003800000 */
[----:B------:R-:W2:Y:S02]  /*2850*/  LDG.E.U8 R101, desc[UR36][R8.64+0x1] ;  /* 0x0000012408657981 */ /* 0x000ea4000c1e1100 */
[----:B--2---:R-:W-:-:S05]  /*2860*/  PRMT R0, R101, 0x8880, RZ ;  /* 0x0000888065007816 */ /* 0x004fca00000000ff */
[----:B------:R-:W-:-:S07]  /*2870*/  IMAD R3, R0, R91, RZ ;  /* 0x0000005b00037224 */ /* 0x000fce00078e02ff */
.L_x_44:
[----:B------:R-:W-:Y:S05]  /*2880*/  BSYNC B1 ;  /* 0x0000000000017941 */ /* 0x000fea0003800000 */
.L_x_43:
[----:B------:R-:W-:Y:S01]  /*2890*/  ISETP.LT.OR P5, PT, R19, 0x1, !P0 ;  /* 0x000000011300780c */ /* 0x000fe200047a1670 */
[----:B------:R-:W-:Y:S01]  /*28a0*/  @!P2 IMAD R25, R25, R90, R3 ;  /* 0x0000005a1919a224 */ /* 0x000fe200078e0203 */
[----:B------:R-:W-:Y:S01]  /*28b0*/  BSSY B1, `(.L_x_45) ;  /* 0x000000a000017945 */ /* 0x000fe20003800000 */
[----:B------:R-:W-:Y:S02]  /*28c0*/  IADD3.X R11, R13, R107, R14, P3, P4 ;  /* 0x0000006b0d0b7210 */ /* 0x000fe40001fe840e */
[C---:B------:R-:W-:Y:S01]  /*28d0*/  ISETP.LT.OR P3, PT, R19.reuse, 0x2, !P0 ;  /* 0x000000021300780c */ /* 0x040fe20004761670 */
[----:B------:R2:W-:Y:S01]  /*28e0*/  @!P2 STG.E.U8 desc[UR36][R4.64+0x1], R25 ;  /* 0x000001190400a986 */ /* 0x0005e2000c101124 */
[C---:B------:R-:W-:Y:S02]  /*28f0*/  ISETP.LT.OR P4, PT, R19.reuse, 0x9, !P1 ;  /* 0x000000091300780c */ /* 0x040fe40004f81670 */
[----:B------:R-:W-:-:S04]  /*2900*/  ISETP.LT.OR P2, PT, R19, 0xa, !P1 ;  /* 0x0000000a1300780c */ /* 0x000fc80004f41670 */
[----:B------:R-:W-:Y:S09]  /*2910*/  @P5 BRA `(.L_x_46) ;  /* 0x00000000000c5947 */ /* 0x000ff20003800000 */
[----:B------:R-:W3:Y:S02]  /*2920*/  LDG.E.U8 R101, desc[UR36][R10.64] ;  /* 0x000000240a657981 */ /* 0x000ee4000c1e1100 */
[----:B---3--:R-:W-:-:S05]  /*2930*/  PRMT R0, R101, 0x8880, RZ ;  /* 0x0000888065007816 */ /* 0x008fca00000000ff */
[----:B------:R-:W-:-:S07]  /*2940*/  IMAD R3, R0, R91, RZ ;  /* 0x0000005b00037224 */ /* 0x000fce00078e02ff */
.L_x_46:
[----:B------:R-:W-:Y:S05]  /*2950*/  BSYNC B1 ;  /* 0x0000000000017941 */ /* 0x000fea0003800000 */
.L_x_45:
[----:B------:R-:W-:Y:S01]  /*2960*/  @!P5 IMAD R13, R26, R90, R3 ;  /* 0x0000005a1a0dd224 */ /* 0x000fe200078e0203 */
[----:B------:R-:W-:Y:S04]  /*2970*/  BSSY B1, `(.L_x_47) ;  /* 0x0000006000017945 */ /* 0x000fe80003800000 */
[----:B------:R3:W-:Y:S01]  /*2980*/  @!P5 STG.E.U8 desc[UR36][R6.64], R13 ;  /* 0x0000000d0600d986 */ /* 0x0007e2000c101124 */
[----:B------:R-:W-:Y:S05]  /*2990*/  @P3 BRA `(.L_x_48) ;  /* 0x00000000000c3947 */ /* 0x000fea0003800000 */
[----:B------:R-:W4:Y:S02]  /*29a0*/  LDG.E.U8 R101, desc[UR36][R10.64+0x1] ;  /* 0x000001240a657981 */ /* 0x000f24000c1e1100 */
[----:B----4-:R-:W-:-:S05]  /*29b0*/  PRMT R0, R101, 0x8880, RZ ;  /* 0x0000888065007816 */ /* 0x010fca00000000ff */
[----:B------:R-:W-:-:S07]  /*29c0*/  IMAD R3, R0, R91, RZ ;  /* 0x0000005b00037224 */ /* 0x000fce00078e02ff */
.L_x_48:
[----:B------:R-:W-:Y:S05]  /*29d0*/  BSYNC B1 ;  /* 0x0000000000017941 */ /* 0x000fea0003800000 */
.L_x_47:
[----:B------:R-:W-:Y:S01]  /*29e0*/  @!P3 IMAD R27, R27, R90, R3 ;  /* 0x0000005a1b1bb224 */ /* 0x000fe200078e0203 */
[----:B------:R-:W-:Y:S04]  /*29f0*/  BSSY B1, `(.L_x_49) ;  /* 0x0000006000017945 */ /* 0x000fe80003800000 */
[----:B------:R4:W-:Y:S01]  /*2a00*/  @!P3 STG.E.U8 desc[UR36][R6.64+0x1], R27 ;  /* 0x0000011b0600b986 */ /* 0x0009e2000c101124 */
[----:B------:R-:W-:Y:S05]  /*2a10*/  @P4 BRA `(.L_x_50) ;  /* 0x00000000000c4947 */ /* 0x000fea0003800000 */
[----:B------:R-:W5:Y:S02]  /*2a20*/  LDG.E.U8 R101, desc[UR36][R8.64+0x8] ;  /* 0x0000082408657981 */ /* 0x000f64000c1e1100 */
[----:B-----5:R-:W-:-:S05]  /*2a30*/  PRMT R0, R101, 0x8880, RZ ;  /* 0x0000888065007816 */ /* 0x020fca00000000ff */
[----:B------:R-:W-:-:S07]  /*2a40*/  IMAD R3, R0, R91, RZ ;  /* 0x0000005b00037224 */ /* 0x000fce00078e02ff */
.L_x_50:
[----:B------:R-:W-:Y:S05]  /*2a50*/  BSYNC B1 ;  /* 0x0000000000017941 */ /* 0x000fea0003800000 */
.L_x_49:
[----:B---3--:R-:W-:Y:S01]  /*2a60*/  @!P4 IMAD R13, R28, R90, R3 ;  /* 0x0000005a1c0dc224 */ /* 0x008fe200078e0203 */
[----:B------:R-:W-:Y:S04]  /*2a70*/  BSSY B1, `(.L_x_51) ;  /* 0x0000006000017945 */ /* 0x000fe80003800000 */
[----:B------:R3:W-:Y:S01]  /*2a80*/  @!P4 STG.E.U8 desc[UR36][R4.64+0x8], R13 ;  /* 0x0000080d0400c986 */ /* 0x0007e2000c101124 */
[----:B------:R-:W-:Y:S05]  /*2a90*/  @P2 BRA `(.L_x_52) ;  /* 0x00000000000c2947 */ /* 0x000fea0003800000 */
[----:B------:R-:W5:Y:S02]  /*2aa0*/  LDG.E.U8 R101, desc[UR36][R8.64+0x9] ;  /* 0x0000092408657981 */ /* 0x000f64000c1e1100 */
[----:B-----5:R-:W-:-:S05]  /*2ab0*/  PRMT R0, R101, 0x8880, RZ ;  /* 0x0000888065007816 */ /* 0x020fca00000000ff */
[----:B------:R-:W-:-:S07]  /*2ac0*/  IMAD R3, R0, R91, RZ ;  /* 0x0000005b00037224 */ /* 0x000fce00078e02ff */
.L_x_52:
[----:B------:R-:W-:Y:S05]  /*2ad0*/  BSYNC B1 ;  /* 0x0000000000017941 */ /* 0x000fea0003800000 */
.L_x_51:
[----:B------:R-:W-:Y:S01]  /*2ae0*/  ISETP.LT.OR P4, PT, R19, 0x9, !P0 ;  /* 0x000000091300780c */ /* 0x000fe20004781670 */
[----:B------:R-:W-:Y:S01]  /*2af0*/  @!P2 IMAD R29, R29, R90, R3 ;  /* 0x0000005a1d1da224 */ /* 0x000fe200078e0203 */
[----:B------:R-:W-:Y:S01]  /*2b00*/  BSSY B1, `(.L_x_53) ;  /* 0x0000009000017945 */ /* 0x000fe20003800000 */
[C---:B------:R-:W-:Y:S02]  /*2b10*/  ISETP.LT.OR P3, PT, R19.reuse, 0xa, !P0 ;  /* 0x0000000a1300780c */ /* 0x040fe40004761670 */
[C---:B------:R-:W-:Y:S01]  /*2b20*/  ISETP.LT.OR P5, PT, R19.reuse, 0x11, !P1 ;  /* 0x000000111300780c */ /* 0x040fe20004fa1670 */
[----:B------:R0:W-:Y:S01]  /*2b30*/  @!P2 STG.E.U8 desc[UR36][R4.64+0x9], R29 ;  /* 0x0000091d0400a986 */ /* 0x0001e2000c101124 */
[----:B------:R-:W-:-:S06]  /*2b40*/  ISETP.LT.OR P2, PT, R19, 0x12, !P1 ;  /* 0x000000121300780c */ /* 0x000fcc0004f41670 */
[----:B------:R-:W-:Y:S07]  /*2b50*/  @P4 BRA `(.L_x_54) ;  /* 0x00000000000c4947 */ /* 0x000fee0003800000 */
[----:B------:R-:W5:Y:S02]  /*2b60*/  LDG.E.U8 R101, desc[UR36][R10.64+0x8] ;  /* 0x000008240a657981 */ /* 0x000f64000c1e1100 */
[----:B-----5:R-:W-:-:S05]  /*2b70*/  PRMT R0, R101, 0x8880, RZ ;  /* 0x0000888065007816 */ /* 0x020fca00000000ff */
[----:B------:R-:W-:-:S07]  /*2b80*/  IMAD R3, R0, R91, RZ ;  /* 0x0000005b00037224 */ /* 0x000fce00078e02ff */
.L_x_54:
[----:B------:R-:W-:Y:S05]  /*2b90*/  BSYNC B1 ;  /* 0x0000000000017941 */ /* 0x000fea0003800000 */
.L_x_53:
[----:B---3--:R-:W-:Y:S01]  /*2ba0*/  @!P4 IMAD R13, R30, R90, R3 ;  /* 0x0000005a1e0dc224 */ /* 0x008fe200078e0203 */
[----:B------:R-:W-:Y:S04]  /*2bb0*/  BSSY B1, `(.L_x_55) ;  /* 0x0000006000017945 */ /* 0x000fe80003800000 */
[----:B------:R3:W-:Y:S01]  /*2bc0*/  @!P4 STG.E.U8 desc[UR36][R6.64+0x8], R13 ;  /* 0x0000080d0600c986 */ /* 0x0007e2000c101124 */
[----:B------:R-:W-:Y:S05]  /*2bd0*/  @P3 BRA `(.L_x_56) ;  /* 0x00000000000c3947 */ /* 0x000fea0003800000 */
[----:B------:R-:W5:Y:S02]  /*2be0*/  LDG.E.U8 R101, desc[UR36][R10.64+0x9] ;  /* 0x000009240a657981 */ /* 0x000f64000c1e1100 */
[----:B-----5:R-:W-:-:S05]  /*2bf0*/  PRMT R0, R101, 0x8880, RZ ;  /* 0x0000888065007816 */ /* 0x020fca00000000ff */
[----:B------:R-:W-:-:S07]  /*2c00*/  IMAD R3, R0, R91, RZ ;  /* 0x0000005b00037224 */ /* 0x000fce00078e02ff */
.L_x_56:
[----:B------:R-:W-:Y:S05]  /*2c10*/  BSYNC B1 ;  /* 0x0000000000017941 */ /* 0x000fea0003800000 */
.L_x_55:
[----:B------:R-:W-:Y:S01]  /*2c20*/  @!P3 IMAD R31, R31, R90, R3 ;  /* 0x0000005a1f1fb224 */ /* 0x000fe200078e0203 */
[----:B------:R-:W-:Y:S04]  /*2c30*/  BSSY B1, `(.L_x_57) ;  /* 0x0000006000017945 */ /* 0x000fe80003800000 */
[----:B------:R0:W-:Y:S01]  /*2c40*/  @!P3 STG.E.U8 desc[UR36][R6.64+0x9], R31 ;  /* 0x0000091f0600b986 */ /* 0x0001e2000c101124 */
[----:B------:R-:W-:Y:S05]  /*2c50*/  @P5 BRA `(.L_x_58) ;  /* 0x00000000000c5947 */ /* 0x000fea0003800000 */
[----:B------:R-:W5:Y:S02]  /*2c60*/  LDG.E.U8 R101, desc[UR36][R8.64+0x10] ;  /* 0x0000102408657981 */ /* 0x000f64000c1e1100 */
[----:B-----5:R-:W-:-:S05]  /*2c70*/  PRMT R0, R101, 0x8880, RZ ;  /* 0x0000888065007816 */ /* 0x020fca00000000ff */
[----:B------:R-:W-:-:S07]  /*2c80*/  IMAD R3, R0, R91, RZ ;  /* 0x0000005b00037224 */ /* 0x000fce00078e02ff */
.L_x_58:
[----:B------:R-:W-:Y:S05]  /*2c90*/  BSYNC B1 ;  /* 0x0000000000017941 */ /* 0x000fea0003800000 */
.L_x_57:
[----:B---3--:R-:W-:Y:S01]  /*2ca0*/  @!P5 IMAD R13, R32, R90, R3 ;  /* 0x0000005a200dd224 */ /* 0x008fe200078e0203 */
[----:B------:R-:W-:Y:S04]  /*2cb0*/  BSSY B1, `(.L_x_59) ;  /* 0x0000006000017945 */ /* 0x000fe80003800000 */
[----:B------:R3:W-:Y:S01]  /*2cc0*/  @!P5 STG.E.U8 desc[UR36][R4.64+0x10], R13 ;  /* 0x0000100d0400d986 */ /* 0x0007e2000c101124 */
[----:B------:R-:W-:Y:S05]  /*2cd0*/  @P2 BRA `(.L_x_60) ;  /* 0x00000000000c2947 */ /* 0x000fea0003800000 */
[----:B------:R-:W5:Y:S02]  /*2ce0*/  LDG.E.U8 R101, desc[UR36][R8.64+0x11] ;  /* 0x0000112408657981 */ /* 0x000f64000c1e1100 */
[----:B-----5:R-:W-:-:S05]  /*2cf0*/  PRMT R0, R101, 0x8880, RZ ;  /* 0x0000888065007816 */ /* 0x020fca00000000ff */
[----:B------:R-:W-:-:S07]  /*2d00*/  IMAD R3, R0, R91, RZ ;  /* 0x0000005b00037224 */ /* 0x000fce00078e02ff */
.L_x_60:
[----:B------:R-:W-:Y:S05]  /*2d10*/  BSYNC B1 ;  /* 0x0000000000017941 */ /* 0x000fea0003800000 */
.L_x_59:
        /* <DEDUP_REMOVED lines=11> */
.L_x_62:
[----:B------:R-:W-:Y:S05]  /*2dd0*/  BSYNC B1 ;  /* 0x0000000000017941 */ /* 0x000fea0003800000 */
.L_x_61:
[----:B---3--:R-:W-:Y:S01]  /*2de0*/  @!P4 IMAD R13, R34, R90, R3 ;  /* 0x0000005a220dc224 */ /* 0x008fe200078e0203 */
[----:B------:R-:W-:Y:S04]  /*2df0*/  BSSY B1, `(.L_x_63) ;  /* 0x0000006000017945 */ /* 0x000fe80003800000 */
[----:B------:R3:W-:Y:S01]  /*2e00*/  @!P4 STG.E.U8 desc[UR36][R6.64+0x10], R13 ;  /* 0x0000100d0600c986 */ /* 0x0007e2000c101124 */
[----:B------:R-:W-:Y:S05]  /*2e10*/  @P3 BRA `(.L_x_64) ;  /* 0x00000000000c3947 */ /* 0x000fea0003800000 */
[----:B------:R-:W5:Y:S02]  /*2e20*/  LDG.E.U8 R101, desc[UR36][R10.64+0x11] ;  /* 0x000011240a657981 */ /* 0x000f64000c1e1100 */
[----:B-----5:R-:W-:-:S05]  /*2e30*/  PRMT R0, R101, 0x8880, RZ ;  /* 0x0000888065007816 */ /* 0x020fca00000000ff */
[----:B------:R-:W-:-:S07]  /*2e40*/  IMAD R3, R0, R91, RZ ;  /* 0x0000005b00037224 */ /* 0x000fce00078e02ff */
.L_x_64:
[----:B------:R-:W-:Y:S05]  /*2e50*/  BSYNC B1 ;  /* 0x0000000000017941 */ /* 0x000fea0003800000 */
.L_x_63:
[----:B------:R-:W-:Y:S01]  /*2e60*/  @!P3 IMAD R35, R35, R90, R3 ;  /* 0x0000005a2323b224 */ /* 0x000fe200078e0203 */
[----:B------:R-:W-:Y:S04]  /*2e70*/  BSSY B1, `(.L_x_65) ;  /* 0x0000006000017945 */ /* 0x000fe80003800000 */
[----:B------:R0:W-:Y:S01]  /*2e80*/  @!P3 STG.E.U8 desc[UR36][R6.64+0x11], R35 ;  /* 0x000011230600b986 */ /* 0x0001e2000c101124 */
[----:B------:R-:W-:Y:S05]  /*2e90*/  @P5 BRA `(.L_x_66) ;  /* 0x00000000000c5947 */ /* 0x000fea0003800000 */
[----:B------:R-:W5:Y:S02]  /*2ea0*/  LDG.E.U8 R101, desc[UR36][R8.64+0x18] ;  /* 0x0000182408657981 */ /* 0x000f64000c1e1100 */
[----:B-----5:R-:W-:-:S05]  /*2eb0*/  PRMT R0, R101, 0x8880, RZ ;  /* 0x0000888065007816 */ /* 0x020fca00000000ff */
[----:B------:R-:W-:-:S07]  /*2ec0*/  IMAD R3, R0, R91, RZ ;  /* 0x0000005b00037224 */ /* 0x000fce00078e02ff */
.L_x_66:
[----:B------:R-:W-:Y:S05]  /*2ed0*/  BSYNC B1 ;  /* 0x0000000000017941 */ /* 0x000fea0003800000 */
.L_x_65:
[----:B---3--:R-:W-:Y:S01]  /*2ee0*/  @!P5 IMAD R13, R36, R90, R3 ;  /* 0x0000005a240dd224 */ /* 0x008fe200078e0203 */
[----:B------:R-:W-:Y:S04]  /*2ef0*/  BSSY B1, `(.L_x_67) ;  /* 0x0000006000017945 */ /* 0x000fe80003800000 */
[----:B------:R3:W-:Y:S01]  /*2f00*/  @!P5 STG.E.U8 desc[UR36][R4.64+0x18], R13 ;  /* 0x0000180d0400d986 */ /* 0x0007e2000c101124 */
[----:B------:R-:W-:Y:S05]  /*2f10*/  @P2 BRA `(.L_x_68) ;  /* 0x00000000000c2947 */ /* 0x000fea0003800000 */
[----:B------:R-:W5:Y:S02]  /*2f20*/  LDG.E.U8 R101, desc[UR36][R8.64+0x19] ;  /* 0x0000192408657981 */ /* 0x000f64000c1e1100 */
[----:B-----5:R-:W-:-:S05]  /*2f30*/  PRMT R0, R101, 0x8880, RZ ;  /* 0x0000888065007816 */ /* 0x020fca00000000ff */
[----:B------:R-:W-:-:S07]  /*2f40*/  IMAD R3, R0, R91, RZ ;  /* 0x0000005b00037224 */ /* 0x000fce00078e02ff */
.L_x_68:
[----:B------:R-:W-:Y:S05]  /*2f50*/  BSYNC B1 ;  /* 0x0000000000017941 */ /* 0x000fea0003800000 */
.L_x_67:
        /* <DEDUP_REMOVED lines=11> */
.L_x_70:
[----:B------:R-:W-:Y:S05]  /*3010*/  BSYNC B1 ;  /* 0x0000000000017941 */ /* 0x000fea0003800000 */
.L_x_69:
[----:B---3--:R-:W-:Y:S01]  /*3020*/  @!P4 IMAD R13, R38, R90, R3 ;  /* 0x0000005a260dc224 */ /* 0x008fe200078e0203 */
[----:B------:R-:W-:Y:S04]  /*3030*/  BSSY B1, `(.L_x_71) ;  /* 0x0000006000017945 */ /* 0x000fe80003800000 */
[----:B------:R3:W-:Y:S01]  /*3040*/  @!P4 STG.E.U8 desc[UR36][R6.64+0x18], R13 ;  /* 0x0000180d0600c986 */ /* 0x0007e2000c101124 */
[----:B------:R-:W-:Y:S05]  /*3050*/  @P3 BRA `(.L_x_72) ;  /* 0x00000000000c3947 */ /* 0x000fea0003800000 */
[----:B------:R-:W5:Y:S02]  /*3060*/  LDG.E.U8 R101, desc[UR36][R10.64+0x19] ;  /* 0x000019240a657981 */ /* 0x000f64000c1e1100 */
[----:B-----5:R-:W-:-:S05]  /*3070*/  PRMT R0, R101, 0x8880, RZ ;  /* 0x0000888065007816 */ /* 0x020fca00000000ff */
[----:B------:R-:W-:-:S07]  /*3080*/  IMAD R3, R0, R91, RZ ;  /* 0x0000005b00037224 */ /* 0x000fce00078e02ff */
.L_x_72:
[----:B------:R-:W-:Y:S05]  /*3090*/  BSYNC B1 ;  /* 0x0000000000017941 */ /* 0x000fea0003800000 */
.L_x_71:
[----:B------:R-:W-:Y:S01]  /*30a0*/  @!P3 IMAD R39, R39, R90, R3 ;  /* 0x0000005a2727b224 */ /* 0x000fe200078e0203 */
[----:B------:R-:W-:Y:S04]  /*30b0*/  BSSY B1, `(.L_x_73) ;  /* 0x0000006000017945 */ /* 0x000fe80003800000 */
[----:B------:R0:W-:Y:S01]  /*30c0*/  @!P3 STG.E.U8 desc[UR36][R6.64+0x19], R39 ;  /* 0x000019270600b986 */ /* 0x0001e2000c101124 */
[----:B------:R-:W-:Y:S05]  /*30d0*/  @P5 BRA `(.L_x_74) ;  /* 0x00000000000c5947 */ /* 0x000fea0003800000 */
[----:B------:R-:W5:Y:S02]  /*30e0*/  LDG.E.U8 R101, desc[UR36][R8.64+0x20] ;  /* 0x0000202408657981 */ /* 0x000f64000c1e1100 */
[----:B-----5:R-:W-:-:S05]  /*30f0*/  PRMT R0, R101, 0x8880, RZ ;  /* 0x0000888065007816 */ /* 0x020fca00000000ff */
[----:B------:R-:W-:-:S07]  /*3100*/  IMAD R3, R0, R91, RZ ;  /* 0x0000005b00037224 */ /* 0x000fce00078e02ff */
.L_x_74:
[----:B------:R-:W-:Y:S05]  /*3110*/  BSYNC B1 ;  /* 0x0000000000017941 */ /* 0x000fea0003800000 */
.L_x_73:
[----:B---3--:R-:W-:Y:S01]  /*3120*/  @!P5 IMAD R13, R40, R90, R3 ;  /* 0x0000005a280dd224 */ /* 0x008fe200078e0203 */
[----:B------:R-:W-:Y:S04]  /*3130*/  BSSY B1, `(.L_x_75) ;  /* 0x0000006000017945 */ /* 0x000fe80003800000 */
[----:B------:R3:W-:Y:S01]  /*3140*/  @!P5 STG.E.U8 desc[UR36][R4.64+0x20], R13 ;  /* 0x0000200d0400d986 */ /* 0x0007e2000c101124 */
[----:B------:R-:W-:Y:S05]  /*3150*/  @P2 BRA `(.L_x_76) ;  /* 0x00000000000c2947 */ /* 0x000fea0003800000 */
[----:B------:R-:W5:Y:S02]  /*3160*/  LDG.E.U8 R101, desc[UR36][R8.64+0x21] ;  /* 0x0000212408657981 */ /* 0x000f64000c1e1100 */
[----:B-----5:R-:W-:-:S05]  /*3170*/  PRMT R0, R101, 0x8880, RZ ;  /* 0x0000888065007816 */ /* 0x020fca00000000ff */
[----:B------:R-:W-:-:S07]  /*3180*/  IMAD R3, R0, R91, RZ ;  /* 0x0000005b00037224 */ /* 0x000fce00078e02ff */
.L_x_76:
[----:B------:R-:W-:Y:S05]  /*3190*/  BSYNC B1 ;  /* 0x0000000000017941 */ /* 0x000fea0003800000 */
.L_x_75:
        /* <DEDUP_REMOVED lines=11> */
.L_x_78:
[----:B------:R-:W-:Y:S05]  /*3250*/  BSYNC B1 ;  /* 0x0000000000017941 */ /* 0x000fea0003800000 */
.L_x_77:
[----:B---3--:R-:W-:Y:S01]  /*3260*/  @!P4 IMAD R13, R42, R90, R3 ;  /* 0x0000005a2a0dc224 */ /* 0x008fe200078e0203 */
[----:B------:R-:W-:Y:S04]  /*3270*/  BSSY B1, `(.L_x_79) ;  /* 0x0000006000017945 */ /* 0x000fe80003800000 */
[----:B------:R3:W-:Y:S01]  /*3280*/  @!P4 STG.E.U8 desc[UR36][R6.64+0x20], R13 ;  /* 0x0000200d0600c986 */ /* 0x0007e2000c101124 */
[----:B------:R-:W-:Y:S05]  /*3290*/  @P3 BRA `(.L_x_80) ;  /* 0x00000000000c3947 */ /* 0x000fea0003800000 */
[----:B------:R-:W5:Y:S02]  /*32a0*/  LDG.E.U8 R101, desc[UR36][R10.64+0x21] ;  /* 0x000021240a657981 */ /* 0x000f64000c1e1100 */
[----:B-----5:R-:W-:-:S05]  /*32b0*/  PRMT R0, R101, 0x8880, RZ ;  /* 0x0000888065007816 */ /* 0x020fca00000000ff */
[----:B------:R-:W-:-:S07]  /*32c0*/  IMAD R3, R0, R91, RZ ;  /* 0x0000005b00037224 */ /* 0x000fce00078e02ff */
.L_x_80:
[----:B------:R-:W-:Y:S05]  /*32d0*/  BSYNC B1 ;  /* 0x0000000000017941 */ /* 0x000fea0003800000 */
.L_x_79:
[----:B------:R-:W-:Y:S01]  /*32e0*/  @!P3 IMAD R43, R43, R90, R3 ;  /* 0x0000005a2b2bb224 */ /* 0x000fe200078e0203 */
[----:B------:R-:W-:Y:S04]  /*32f0*/  BSSY B1, `(.L_x_81) ;  /* 0x0000006000017945 */ /* 0x000fe80003800000 */
[----:B------:R0:W-:Y:S01]  /*3300*/  @!P3 STG.E.U8 desc[UR36][R6.64+0x21], R43 ;  /* 0x0000212b0600b986 */ /* 0x0001e2000c101124 */
[----:B------:R-:W-:Y:S05]  /*3310*/  @P5 BRA `(.L_x_82) ;  /* 0x00000000000c5947 */ /* 0x000fea0003800000 */
[----:B------:R-:W5:Y:S02]  /*3320*/  LDG.E.U8 R101, desc[UR36][R8.64+0x28] ;  /* 0x0000282408657981 */ /* 0x000f64000c1e1100 */
[----:B-----5:R-:W-:-:S05]  /*3330*/  PRMT R0, R101, 0x8880, RZ ;  /* 0x0000888065007816 */ /* 0x020fca00000000ff */
[----:B------:R-:W-:-:S07]  /*3340*/  IMAD R3, R0, R91, RZ ;  /* 0x0000005b00037224 */ /* 0x000fce00078e02ff */
.L_x_82:
[----:B------:R-:W-:Y:S05]  /*3350*/  BSYNC B1 ;  /* 0x0000000000017941 */ /* 0x000fea0003800000 */
.L_x_81:
[----:B---3--:R-:W-:Y:S01]  /*3360*/  @!P5 IMAD R13, R44, R90, R3 ;  /* 0x0000005a2c0dd224 */ /* 0x008fe200078e0203 */
[----:B------:R-:W-:Y:S04]  /*3370*/  BSSY B1, `(.L_x_83) ;  /* 0x0000006000017945 */ /* 0x000fe80003800000 */
[----:B------:R3:W-:Y:S01]  /*3380*/  @!P5 STG.E.U8 desc[UR36][R4.64+0x28], R13 ;  /* 0x0000280d0400d986 */ /* 0x0007e2000c101124 */
[----:B------:R-:W-:Y:S05]  /*3390*/  @P2 BRA `(.L_x_84) ;  /* 0x00000000000c2947 */ /* 0x000fea0003800000 */
[----:B------:R-:W5:Y:S02]  /*33a0*/  LDG.E.U8 R101, desc[UR36][R8.64+0x29] ;  /* 0x0000292408657981 */ /* 0x000f64000c1e1100 */
[----:B-----5:R-:W-:-:S05]  /*33b0*/  PRMT R0, R101, 0x8880, RZ ;  /* 0x0000888065007816 */ /* 0x020fca00000000ff */
[----:B------:R-:W-:-:S07]  /*33c0*/  IMAD R3, R0, R91, RZ ;  /* 0x0000005b00037224 */ /* 0x000fce00078e02ff */
.L_x_84:
[----:B------:R-:W-:Y:S05]  /*33d0*/  BSYNC B1 ;  /* 0x0000000000017941 */ /* 0x000fea0003800000 */
.L_x_83:
        /* <DEDUP_REMOVED lines=11> */
.L_x_86:
[----:B------:R-:W-:Y:S05]  /*3490*/  BSYNC B1 ;  /* 0x0000000000017941 */ /* 0x000fea0003800000 */
.L_x_85:
[----:B---3--:R-:W-:Y:S01]  /*34a0*/  @!P4 IMAD R13, R46, R90, R3 ;  /* 0x0000005a2e0dc224 */ /* 0x008fe200078e0203 */
[----:B------:R-:W-:Y:S04]  /*34b0*/  BSSY B1, `(.L_x_87) ;  /* 0x0000006000017945 */ /* 0x000fe80003800000 */
[----:B------:R3:W-:Y:S01]  /*34c0*/  @!P4 STG.E.U8 desc[UR36][R6.64+0x28], R13 ;  /* 0x0000280d0600c986 */ /* 0x0007e2000c101124 */
[----:B------:R-:W-:Y:S05]  /*34d0*/  @P3 BRA `(.L_x_88) ;  /* 0x00000000000c3947 */ /* 0x000fea0003800000 */
[----:B------:R-:W5:Y:S02]  /*34e0*/  LDG.E.U8 R101, desc[UR36][R10.64+0x29] ;  /* 0x000029240a657981 */ /* 0x000f64000c1e1100 */
[----:B-----5:R-:W-:-:S05]  /*34f0*/  PRMT R0, R101, 0x8880, RZ ;  /* 0x0000888065007816 */ /* 0x020fca00000000ff */
[----:B------:R-:W-:-:S07]  /*3500*/  IMAD R3, R0, R91, RZ ;  /* 0x0000005b00037224 */ /* 0x000fce00078e02ff */
.L_x_88:
[----:B------:R-:W-:Y:S05]  /*3510*/  BSYNC B1 ;  /* 0x0000000000017941 */ /* 0x000fea0003800000 */
.L_x_87:
[----:B------:R-:W-:Y:S01]  /*3520*/  @!P3 IMAD R47, R47, R90, R3 ;  /* 0x0000005a2f2fb224 */ /* 0x000fe200078e0203 */
[----:B------:R-:W-:Y:S04]  /*3530*/  BSSY B1, `(.L_x_89) ;  /* 0x0000006000017945 */ /* 0x000fe80003800000 */
[----:B------:R0:W-:Y:S01]  /*3540*/  @!P3 STG.E.U8 desc[UR36][R6.64+0x29], R47 ;  /* 0x0000292f0600b986 */ /* 0x0001e2000c101124 */
[----:B------:R-:W-:Y:S05]  /*3550*/  @P5 BRA `(.L_x_90) ;  /* 0x00000000000c5947 */ /* 0x000fea0003800000 */
[----:B------:R-:W5:Y:S02]  /*3560*/  LDG.E.U8 R101, desc[UR36][R8.64+0x30] ;  /* 0x0000302408657981 */ /* 0x000f64000c1e1100 */
[----:B-----5:R-:W-:-:S05]  /*3570*/  PRMT R0, R101, 0x8880, RZ ;  /* 0x0000888065007816 */ /* 0x020fca00000000ff */
[----:B------:R-:W-:-:S07]  /*3580*/  IMAD R3, R0, R91, RZ ;  /* 0x0000005b00037224 */ /* 0x000fce00078e02ff */
.L_x_90:
[----:B------:R-:W-:Y:S05]  /*3590*/  BSYNC B1 ;  /* 0x0000000000017941 */ /* 0x000fea0003800000 */
.L_x_89:
[----:B---3--:R-:W-:Y:S01]  /*35a0*/  @!P5 IMAD R13, R48, R90, R3 ;  /* 0x0000005a300dd224 */ /* 0x008fe200078e0203 */
[----:B------:R-:W-:Y:S04]  /*35b0*/  BSSY B1, `(.L_x_91) ;  /* 0x0000006000017945 */ /* 0x000fe80003800000 */
[----:B------:R3:W-:Y:S01]  /*35c0*/  @!P5 STG.E.U8 desc[UR36][R4.64+0x30], R13 ;  /* 0x0000300d0400d986 */ /* 0x0007e2000c101124 */
[----:B------:R-:W-:Y:S05]  /*35d0*/  @P2 BRA `(.L_x_92) ;  /* 0x00000000000c2947 */ /* 0x000fea0003800000 */
[----:B------:R-:W5:Y:S02]  /*35e0*/  LDG.E.U8 R101, desc[UR36][R8.64+0x31] ;  /* 0x0000312408657981 */ /* 0x000f64000c1e1100 */
[----:B-----5:R-:W-:-:S05]  /*35f0*/  PRMT R0, R101, 0x8880, RZ ;  /* 0x0000888065007816 */ /* 0x020fca00000000ff */
[----:B------:R-:W-:-:S07]  /*3600*/  IMAD R3, R0, R91, RZ ;  /* 0x0000005b00037224 */ /* 0x000fce00078e02ff */
.L_x_92:
[----:B------:R-:W-:Y:S05]  /*3610*/  BSYNC B1 ;  /* 0x0000000000017941 */ /* 0x000fea0003800000 */
.L_x_91:
        /* <DEDUP_REMOVED lines=11> */
.L_x_94:
[----:B------:R-:W-:Y:S05]  /*36d0*/  BSYNC B1 ;  /* 0x0000000000017941 */ /* 0x000fea0003800000 */
.L_x_93:
[----:B---3--:R-:W-:Y:S01]  /*36e0*/  @!P4 IMAD R13, R50, R90, R3 ;  /* 0x0000005a320dc224 */ /* 0x008fe200078e0203 */
[----:B------:R-:W-:Y:S04]  /*36f0*/  BSSY B1, `(.L_x_95) ;  /* 0x0000006000017945 */ /* 0x000fe80003800000 */
[----:B------:R3:W-:Y:S01]  /*3700*/  @!P4 STG.E.U8 desc[UR36][R6.64+0x30], R13 ;  /* 0x0000300d0600c986 */ /* 0x0007e2000c101124 */
[----:B------:R-:W-:Y:S05]  /*3710*/  @P3 BRA `(.L_x_96) ;  /* 0x00000000000c3947 */ /* 0x000fea0003800000 */
[----:B------:R-:W5:Y:S02]  /*3720*/  LDG.E.U8 R101, desc[UR36][R10.64+0x31] ;  /* 0x000031240a657981 */ /* 0x000f64000c1e1100 */
[----:B-----5:R-:W-:-:S05]  /*3730*/  PRMT R0, R101, 0x8880, RZ ;  /* 0x0000888065007816 */ /* 0x020fca00000000ff */
[----:B------:R-:W-:-:S07]  /*3740*/  IMAD R3, R0, R91, RZ ;  /* 0x0000005b00037224 */ /* 0x000fce00078e02ff */
.L_x_96:
[----:B------:R-:W-:Y:S05]  /*3750*/  BSYNC B1 ;  /* 0x0000000000017941 */ /* 0x000fea0003800000 */
.L_x_95:
[----:B------:R-:W-:Y:S01]  /*3760*/  @!P3 IMAD R51, R51, R90, R3 ;  /* 0x0000005a3333b224 */ /* 0x000fe200078e0203 */
[----:B------:R-:W-:Y:S04]  /*3770*/  BSSY B1, `(.L_x_97) ;  /* 0x0000006000017945 */ /* 0x000fe80003800000 */
[----:B------:R0:W-:Y:S01]  /*3780*/  @!P3 STG.E.U8 desc[UR36][R6.64+0x31], R51 ;  /* 0x000031330600b986 */ /* 0x0001e2000c101124 */
[----:B------:R-:W-:Y:S05]  /*3790*/  @P5 BRA `(.L_x_98) ;  /* 0x00000000000c5947 */ /* 0x000fea0003800000 */
[----:B------:R-:W5:Y:S02]  /*37a0*/  LDG.E.U8 R101, desc[UR36][R8.64+0x38] ;  /* 0x0000382408657981 */ /* 0x000f64000c1e1100 */
[----:B-----5:R-:W-:-:S05]  /*37b0*/  PRMT R0, R101, 0x8880, RZ ;  /* 0x0000888065007816 */ /* 0x020fca00000000ff */
[----:B------:R-:W-:-:S07]  /*37c0*/  IMAD R3, R0, R91, RZ ;  /* 0x0000005b00037224 */ /* 0x000fce00078e02ff */
.L_x_98:
[----:B------:R-:W-:Y:S05]  /*37d0*/  BSYNC B1 ;  /* 0x0000000000017941 */ /* 0x000fea0003800000 */
.L_x_97:
[----:B---3--:R-:W-:Y:S01]  /*37e0*/  @!P5 IMAD R13, R52, R90, R3 ;  /* 0x0000005a340dd224 */ /* 0x008fe200078e0203 */
[----:B------:R-:W-:Y:S04]  /*37f0*/  BSSY B1, `(.L_x_99) ;  /* 0x0000006000017945 */ /* 0x000fe80003800000 */
[----:B------:R3:W-:Y:S01]  /*3800*/  @!P5 STG.E.U8 desc[UR36][R4.64+0x38], R13 ;  /* 0x0000380d0400d986 */ /* 0x0007e2000c101124 */
[----:B------:R-:W-:Y:S05]  /*3810*/  @P2 BRA `(.L_x_100) ;  /* 0x00000000000c2947 */ /* 0x000fea0003800000 */
[----:B------:R-:W5:Y:S02]  /*3820*/  LDG.E.U8 R101, desc[UR36][R8.64+0x39] ;  /* 0x0000392408657981 */ /* 0x000f64000c1e1100 */
[----:B-----5:R-:W-:-:S05]  /*3830*/  PRMT R0, R101, 0x8880, RZ ;  /* 0x0000888065007816 */ /* 0x020fca00000000ff */
[----:B------:R-:W-:-:S07]  /*3840*/  IMAD R3, R0, R91, RZ ;  /* 0x0000005b00037224 */ /* 0x000fce00078e02ff */
.L_x_100:
[----:B------:R-:W-:Y:S05]  /*3850*/  BSYNC B1 ;  /* 0x0000000000017941 */ /* 0x000fea0003800000 */
.L_x_99:
        /* <DEDUP_REMOVED lines=11> */
.L_x_102:
[----:B------:R-:W-:Y:S05]  /*3910*/  BSYNC B1 ;  /* 0x0000000000017941 */ /* 0x000fea0003800000 */
.L_x_101:
[----:B---3--:R-:W-:Y:S01]  /*3920*/  @!P4 IMAD R13, R54, R90, R3 ;  /* 0x0000005a360dc224 */ /* 0x008fe200078e0203 */
[----:B------:R-:W-:Y:S04]  /*3930*/  BSSY B1, `(.L_x_103) ;  /* 0x0000006000017945 */ /* 0x000fe80003800000 */
[----:B------:R3:W-:Y:S01]  /*3940*/  @!P4 STG.E.U8 desc[UR36][R6.64+0x38], R13 ;  /* 0x0000380d0600c986 */ /* 0x0007e2000c101124 */
[----:B------:R-:W-:Y:S05]  /*3950*/  @P3 BRA `(.L_x_104) ;  /* 0x00000000000c3947 */ /* 0x000fea0003800000 */
[----:B------:R-:W5:Y:S02]  /*3960*/  LDG.E.U8 R101, desc[UR36][R10.64+0x39] ;  /* 0x000039240a657981 */ /* 0x000f64000c1e1100 */
[----:B-----5:R-:W-:-:S05]  /*3970*/  PRMT R0, R101, 0x8880, RZ ;  /* 0x0000888065007816 */ /* 0x020fca00000000ff */
[----:B------:R-:W-:-:S07]  /*3980*/  IMAD R3, R0, R91, RZ ;  /* 0x0000005b00037224 */ /* 0x000fce00078e02ff */
.L_x_104:
[----:B------:R-:W-:Y:S05]  /*3990*/  BSYNC B1 ;  /* 0x0000000000017941 */ /* 0x000fea0003800000 */
.L_x_103:
[----:B------:R-:W-:Y:S01]  /*39a0*/  @!P3 IMAD R55, R55, R90, R3 ;  /* 0x0000005a3737b224 */ /* 0x000fe200078e0203 */
[----:B------:R-:W-:Y:S04]  /*39b0*/  BSSY B1, `(.L_x_105) ;  /* 0x0000006000017945 */ /* 0x000fe80003800000 */
[----:B------:R0:W-:Y:S01]  /*39c0*/  @!P3 STG.E.U8 desc[UR36][R6.64+0x39], R55 ;  /* 0x000039370600b986 */ /* 0x0001e2000c101124 */
[----:B------:R-:W-:Y:S05]  /*39d0*/  @P5 BRA `(.L_x_106) ;  /* 0x00000000000c5947 */ /* 0x000fea0003800000 */
[----:B------:R-:W5:Y:S02]  /*39e0*/  LDG.E.U8 R101, desc[UR36][R8.64+0x40] ;  /* 0x0000402408657981 */ /* 0x000f64000c1e1100 */
[----:B-----5:R-:W-:-:S05]  /*39f0*/  PRMT R0, R101, 0x8880, RZ ;  /* 0x0000888065007816 */ /* 0x020fca00000000ff */
[----:B------:R-:W-:-:S07]  /*3a00*/  IMAD R3, R0, R91, RZ ;  /* 0x0000005b00037224 */ /* 0x000fce00078e02ff */
.L_x_106:
[----:B------:R-:W-:Y:S05]  /*3a10*/  BSYNC B1 ;  /* 0x0000000000017941 */ /* 0x000fea0003800000 */
.L_x_105:
[----:B---3--:R-:W-:Y:S01]  /*3a20*/  @!P5 IMAD R13, R56, R90, R3 ;  /* 0x0000005a380dd224 */ /* 0x008fe200078e0203 */
[----:B------:R-:W-:Y:S04]  /*3a30*/  BSSY B1, `(.L_x_107) ;  /* 0x0000006000017945 */ /* 0x000fe80003800000 */
[----:B------:R3:W-:Y:S01]  /*3a40*/  @!P5 STG.E.U8 desc[UR36][R4.64+0x40], R13 ;  /* 0x0000400d0400d986 */ /* 0x0007e2000c101124 */
[----:B------:R-:W-:Y:S05]  /*3a50*/  @P2 BRA `(.L_x_108) ;  /* 0x00000000000c2947 */ /* 0x000fea0003800000 */
[----:B------:R-:W5:Y:S02]  /*3a60*/  LDG.E.U8 R101, desc[UR36][R8.64+0x41] ;  /* 0x0000412408657981 */ /* 0x000f64000c1e1100 */
[----:B-----5:R-:W-:-:S05]  /*3a70*/  PRMT R0, R101, 0x8880, RZ ;  /* 0x0000888065007816 */ /* 0x020fca00000000ff */
[----:B------:R-:W-:-:S07]  /*3a80*/  IMAD R3, R0, R91, RZ ;  /* 0x0000005b00037224 */ /* 0x000fce00078e02ff */
.L_x_108:
[----:B------:R-:W-:Y:S05]  /*3a90*/  BSYNC B1 ;  /* 0x0000000000017941 */ /* 0x000fea0003800000 */
.L_x_107:
        /* <DEDUP_REMOVED lines=11> */
.L_x_110:
[----:B------:R-:W-:Y:S05]  /*3b50*/  BSYNC B1 ;  /* 0x0000000000017941 */ /* 0x000fea0003800000 */
.L_x_109:
[----:B---3--:R-:W-:Y:S01]  /*3b60*/  @!P4 IMAD R13, R58, R90, R3 ;  /* 0x0000005a3a0dc224 */ /* 0x008fe200078e0203 */
[----:B------:R-:W-:Y:S04]  /*3b70*/  BSSY B1, `(.L_x_111) ;  /* 0x0000006000017945 */ /* 0x000fe80003800000 */
[----:B------:R3:W-:Y:S01]  /*3b80*/  @!P4 STG.E.U8 desc[UR36][R6.64+0x40], R13 ;  /* 0x0000400d0600c986 */ /* 0x0007e2000c101124 */
[----:B------:R-:W-:Y:S05]  /*3b90*/  @P3 BRA `(.L_x_112) ;  /* 0x00000000000c3947 */ /* 0x000fea0003800000 */
[----:B------:R-:W5:Y:S02]  /*3ba0*/  LDG.E.U8 R101, desc[UR36][R10.64+0x41] ;  /* 0x000041240a657981 */ /* 0x000f64000c1e1100 */
[----:B-----5:R-:W-:-:S05]  /*3bb0*/  PRMT R0, R101, 0x8880, RZ ;  /* 0x0000888065007816 */ /* 0x020fca00000000ff */
[----:B------:R-:W-:-:S07]  /*3bc0*/  IMAD R3, R0, R91, RZ ;  /* 0x0000005b00037224 */ /* 0x000fce00078e02ff */
.L_x_112:
[----:B------:R-:W-:Y:S05]  /*3bd0*/  BSYNC B1 ;  /* 0x0000000000017941 */ /* 0x000fea0003800000 */
.L_x_111:
[----:B------:R-:W-:Y:S01]  /*3be0*/  @!P3 IMAD R59, R59, R90, R3 ;  /* 0x0000005a3b3bb224 */ /* 0x000fe200078e0203 */
[----:B------:R-:W-:Y:S04]  /*3bf0*/  BSSY B1, `(.L_x_113) ;  /* 0x0000006000017945 */ /* 0x000fe80003800000 */
[----:B------:R0:W-:Y:S01]  /*3c00*/  @!P3 STG.E.U8 desc[UR36][R6.64+0x41], R59 ;  /* 0x0000413b0600b986 */ /* 0x0001e2000c101124 */
[----:B------:R-:W-:Y:S05]  /*3c10*/  @P5 BRA `(.L_x_114) ;  /* 0x00000000000c5947 */ /* 0x000fea0003800000 */
[----:B------:R-:W5:Y:S02]  /*3c20*/  LDG.E.U8 R101, desc[UR36][R8.64+0x48] ;  /* 0x0000482408657981 */ /* 0x000f64000c1e1100 */
[----:B-----5:R-:W-:-:S05]  /*3c30*/  PRMT R0, R101, 0x8880, RZ ;  /* 0x0000888065007816 */ /* 0x020fca00000000ff */
[----:B------:R-:W-:-:S07]  /*3c40*/  IMAD R3, R0, R91, RZ ;  /* 0x0000005b00037224 */ /* 0x000fce00078e02ff */
.L_x_114:
[----:B------:R-:W-:Y:S05]  /*3c50*/  BSYNC B1 ;  /* 0x0000000000017941 */ /* 0x000fea0003800000 */
.L_x_113:
[----:B---3--:R-:W-:Y:S01]  /*3c60*/  @!P5 IMAD R13, R60, R90, R3 ;  /* 0x0000005a3c0dd224 */ /* 0x008fe200078e0203 */
[----:B------:R-:W-:Y:S04]  /*3c70*/  BSSY B1, `(.L_x_115) ;  /* 0x0000006000017945 */ /* 0x000fe80003800000 */
[----:B------:R3:W-:Y:S01]  /*3c80*/  @!P5 STG.E.U8 desc[UR36][R4.64+0x48], R13 ;  /* 0x0000480d0400d986 */ /* 0x0007e2000c101124 */
[----:B------:R-:W-:Y:S05]  /*3c90*/  @P2 BRA `(.L_x_116) ;  /* 0x00000000000c2947 */ /* 0x000fea0003800000 */
[----:B------:R-:W5:Y:S02]  /*3ca0*/  LDG.E.U8 R101, desc[UR36][R8.64+0x49] ;  /* 0x0000492408657981 */ /* 0x000f64000c1e1100 */
[----:B-----5:R-:W-:-:S05]  /*3cb0*/  PRMT R0, R101, 0x8880, RZ ;  /* 0x0000888065007816 */ /* 0x020fca00000000ff */
[----:B------:R-:W-:-:S07]  /*3cc0*/  IMAD R3, R0, R91, RZ ;  /* 0x0000005b00037224 */ /* 0x000fce00078e02ff */
.L_x_116:
[----:B------:R-:W-:Y:S05]  /*3cd0*/  BSYNC B1 ;  /* 0x0000000000017941 */ /* 0x000fea0003800000 */
.L_x_115:
        /* <DEDUP_REMOVED lines=11> */
.L_x_118:
[----:B------:R-:W-:Y:S05]  /*3d90*/  BSYNC B1 ;  /* 0x0000000000017941 */ /* 0x000fea0003800000 */
.L_x_117:
[----:B---3--:R-:W-:Y:S01]  /*3da0*/  @!P4 IMAD R13, R62, R90, R3 ;  /* 0x0000005a3e0dc224 */ /* 0x008fe200078e0203 */
[----:B------:R-:W-:Y:S04]  /*3db0*/  BSSY B1, `(.L_x_119) ;  /* 0x0000006000017945 */ /* 0x000fe80003800000 */
[----:B------:R3:W-:Y:S01]  /*3dc0*/  @!P4 STG.E.U8 desc[UR36][R6.64+0x48], R13 ;  /* 0x0000480d0600c986 */ /* 0x0007e2000c101124 */
[----:B------:R-:W-:Y:S05]  /*3dd0*/  @P3 BRA `(.L_x_120) ;  /* 0x00000000000c3947 */ /* 0x000fea0003800000 */
[----:B------:R-:W5:Y:S02]  /*3de0*/  LDG.E.U8 R101, desc[UR36][R10.64+0x49] ;  /* 0x000049240a657981 */ /* 0x000f64000c1e1100 */
[----:B-----5:R-:W-:-:S05]  /*3df0*/  PRMT R0, R101, 0x8880, RZ ;  /* 0x0000888065007816 */ /* 0x020fca00000000ff */
[----:B------:R-:W-:-:S07]  /*3e00*/  IMAD R3, R0, R91, RZ ;  /* 0x0000005b00037224 */ /* 0x000fce00078e02ff */
.L_x_120:
[----:B------:R-:W-:Y:S05]  /*3e10*/  BSYNC B1 ;  /* 0x0000000000017941 */ /* 0x000fea0003800000 */
.L_x_119:
[----:B------:R-:W-:Y:S01]  /*3e20*/  @!P3 IMAD R63, R63, R90, R3 ;  /* 0x0000005a3f3fb224 */ /* 0x000fe200078e0203 */
[----:B------:R-:W-:Y:S04]  /*3e30*/  BSSY B1, `(.L_x_121) ;  /* 0x0000006000017945 */ /* 0x000fe80003800000 */
[----:B------:R0:W-:Y:S01]  /*3e40*/  @!P3 STG.E.U8 desc[UR36][R6.64+0x49], R63 ;  /* 0x0000493f0600b986 */ /* 0x0001e2000c101124 */
[----:B------:R-:W-:Y:S05]  /*3e50*/  @P5 BRA `(.L_x_122) ;  /* 0x00000000000c5947 */ /* 0x000fea0003800000 */
[----:B------:R-:W5:Y:S02]  /*3e60*/  LDG.E.U8 R101, desc[UR36][R8.64+0x50] ;  /* 0x0000502408657981 */ /* 0x000f64000c1e1100 */
[----:B-----5:R-:W-:-:S05]  /*3e70*/  PRMT R0, R101, 0x8880, RZ ;  /* 0x0000888065007816 */ /* 0x020fca00000000ff */
[----:B------:R-:W-:-:S07]  /*3e80*/  IMAD R3, R0, R91, RZ ;  /* 0x0000005b00037224 */ /* 0x000fce00078e02ff */
.L_x_122:
[----:B------:R-:W-:Y:S05]  /*3e90*/  BSYNC B1 ;  /* 0x0000000000017941 */ /* 0x000fea0003800000 */
.L_x_121:
[----:B---3--:R-:W-:Y:S01]  /*3ea0*/  @!P5 IMAD R13, R64, R90, R3 ;  /* 0x0000005a400dd224 */ /* 0x008fe200078e0203 */
[----:B------:R-:W-:Y:S04]  /*3eb0*/  BSSY B1, `(.L_x_123) ;  /* 0x0000006000017945 */ /* 0x000fe80003800000 */
[----:B------:R3:W-:Y:S01]  /*3ec0*/  @!P5 STG.E.U8 desc[UR36][R4.64+0x50], R13 ;  /* 0x0000500d0400d986 */ /* 0x0007e2000c101124 */
[----:B------:R-:W-:Y:S05]  /*3ed0*/  @P2 BRA `(.L_x_124) ;  /* 0x00000000000c2947 */ /* 0x000fea0003800000 */
[----:B------:R-:W5:Y:S02]  /*3ee0*/  LDG.E.U8 R101, desc[UR36][R8.64+0x51] ;  /* 0x0000512408657981 */ /* 0x000f64000c1e1100 */
[----:B-----5:R-:W-:-:S05]  /*3ef0*/  PRMT R0, R101, 0x8880, RZ ;  /* 0x0000888065007816 */ /* 0x020fca00000000ff */
[----:B------:R-:W-:-:S07]  /*3f00*/  IMAD R3, R0, R91, RZ ;  /* 0x0000005b00037224 */ /* 0x000fce00078e02ff */
.L_x_124:
[----:B------:R-:W-:Y:S05]  /*3f10*/  BSYNC B1 ;  /* 0x0000000000017941 */ /* 0x000fea0003800000 */
.L_x_123:
        /* <DEDUP_REMOVED lines=11> */
.L_x_126:
[----:B------:R-:W-:Y:S05]  /*3fd0*/  BSYNC B1 ;  /* 0x0000000000017941 */ /* 0x000fea0003800000 */
.L_x_125:
[----:B---3--:R-:W-:Y:S01]  /*3fe0*/  @!P4 IMAD R13, R66, R90, R3 ;  /* 0x0000005a420dc224 */ /* 0x008fe200078e0203 */
[----:B------:R-:W-:Y:S04]  /*3ff0*/  BSSY B1, `(.L_x_127) ;  /* 0x0000006000017945 */ /* 0x000fe80003800000 */
[----:B------:R3:W-:Y:S01]  /*4000*/  @!P4 STG.E.U8 desc[UR36][R6.64+0x50], R13 ;  /* 0x0000500d0600c986 */ /* 0x0007e2000c101124 */
[----:B------:R-:W-:Y:S05]  /*4010*/  @P3 BRA `(.L_x_128) ;  /* 0x00000000000c3947 */ /* 0x000fea0003800000 */
[----:B------:R-:W5:Y:S02]  /*4020*/  LDG.E.U8 R101, desc[UR36][R10.64+0x51] ;  /* 0x000051240a657981 */ /* 0x000f64000c1e1100 */
[----:B-----5:R-:W-:-:S05]  /*4030*/  PRMT R0, R101, 0x8880, RZ ;  /* 0x0000888065007816 */ /* 0x020fca00000000ff */
[----:B------:R-:W-:-:S07]  /*4040*/  IMAD R3, R0, R91, RZ ;  /* 0x0000005b00037224 */ /* 0x000fce00078e02ff */
.L_x_128:
[----:B------:R-:W-:Y:S05]  /*4050*/  BSYNC B1 ;  /* 0x0000000000017941 */ /* 0x000fea0003800000 */
.L_x_127:
[----:B------:R-:W-:Y:S01]  /*4060*/  @!P3 IMAD R67, R67, R90, R3 ;  /* 0x0000005a4343b224 */ /* 0x000fe200078e0203 */
[----:B------:R-:W-:Y:S04]  /*4070*/  BSSY B1, `(.L_x_129) ;  /* 0x0000006000017945 */ /* 0x000fe80003800000 */
[----:B------:R0:W-:Y:S01]  /*4080*/  @!P3 STG.E.U8 desc[UR36][R6.64+0x51], R67 ;  /* 0x000051430600b986 */ /* 0x0001e2000c101124 */
[----:B------:R-:W-:Y:S05]  /*4090*/  @P5 BRA `(.L_x_130) ;  /* 0x00000000000c5947 */ /* 0x000fea0003800000 */
[----:B------:R-:W5:Y:S02]  /*40a0*/  LDG.E.U8 R101, desc[UR36][R8.64+0x58] ;  /* 0x0000582408657981 */ /* 0x000f64000c1e1100 */
[----:B-----5:R-:W-:-:S05]  /*40b0*/  PRMT R0, R101, 0x8880, RZ ;  /* 0x0000888065007816 */ /* 0x020fca00000000ff */
[----:B------:R-:W-:-:S07]  /*40c0*/  IMAD R3, R0, R91, RZ ;  /* 0x0000005b00037224 */ /* 0x000fce00078e02ff */
.L_x_130:
[----:B------:R-:W-:Y:S05]  /*40d0*/  BSYNC B1 ;  /* 0x0000000000017941 */ /* 0x000fea0003800000 */
.L_x_129:
[----:B---3--:R-:W-:Y:S01]  /*40e0*/  @!P5 IMAD R13, R68, R90, R3 ;  /* 0x0000005a440dd224 */ /* 0x008fe200078e0203 */
[----:B------:R-:W-:Y:S04]  /*40f0*/  BSSY B1, `(.L_x_131) ;  /* 0x0000006000017945 */ /* 0x000fe80003800000 */
[----:B------:R3:W-:Y:S01]  /*4100*/  @!P5 STG.E.U8 desc[UR36][R4.64+0x58], R13 ;  /* 0x0000580d0400d986 */ /* 0x0007e2000c101124 */
[----:B------:R-:W-:Y:S05]  /*4110*/  @P2 BRA `(.L_x_132) ;  /* 0x00000000000c2947 */ /* 0x000fea0003800000 */
[----:B------:R-:W5:Y:S02]  /*4120*/  LDG.E.U8 R101, desc[UR36][R8.64+0x59] ;  /* 0x0000592408657981 */ /* 0x000f64000c1e1100 */
[----:B-----5:R-:W-:-:S05]  /*4130*/  PRMT R0, R101, 0x8880, RZ ;  /* 0x0000888065007816 */ /* 0x020fca00000000ff */
[----:B------:R-:W-:-:S07]  /*4140*/  IMAD R3, R0, R91, RZ ;  /* 0x0000005b00037224 */ /* 0x000fce00078e02ff */
.L_x_132:
[----:B------:R-:W-:Y:S05]  /*4150*/  BSYNC B1 ;  /* 0x0000000000017941 */ /* 0x000fea0003800000 */
.L_x_131:
        /* <DEDUP_REMOVED lines=11> */
.L_x_134:
[----:B------:R-:W-:Y:S05]  /*4210*/  BSYNC B1 ;  /* 0x0000000000017941 */ /* 0x000fea0003800000 */
.L_x_133:
[----:B---3--:R-:W-:Y:S01]  /*4220*/  @!P4 IMAD R13, R70, R90, R3 ;  /* 0x0000005a460dc224 */ /* 0x008fe200078e0203 */
[----:B------:R-:W-:Y:S04]  /*4230*/  BSSY B1, `(.L_x_135) ;  /* 0x0000006000017945 */ /* 0x000fe80003800000 */
[----:B------:R3:W-:Y:S01]  /*4240*/  @!P4 STG.E.U8 desc[UR36][R6.64+0x58], R13 ;  /* 0x0000580d0600c986 */ /* 0x0007e2000c101124 */
[----:B------:R-:W-:Y:S05]  /*4250*/  @P3 BRA `(.L_x_136) ;  /* 0x00000000000c3947 */ /* 0x000fea0003800000 */
[----:B------:R-:W5:Y:S02]  /*4260*/  LDG.E.U8 R101, desc[UR36][R10.64+0x59] ;  /* 0x000059240a657981 */ /* 0x000f64000c1e1100 */
[----:B-----5:R-:W-:-:S05]  /*4270*/  PRMT R0, R101, 0x8880, RZ ;  /* 0x0000888065007816 */ /* 0x020fca00000000ff */
[----:B------:R-:W-:-:S07]  /*4280*/  IMAD R3, R0, R91, RZ ;  /* 0x0000005b00037224 */ /* 0x000fce00078e02ff */
.L_x_136:
[----:B------:R-:W-:Y:S05]  /*4290*/  BSYNC B1 ;  /* 0x0000000000017941 */ /* 0x000fea0003800000 */
.L_x_135:
[----:B------:R-:W-:Y:S01]  /*42a0*/  @!P3 IMAD R71, R71, R90, R3 ;  /* 0x0000005a4747b224 */ /* 0x000fe200078e0203 */
[----:B------:R-:W-:Y:S04]  /*42b0*/  BSSY B1, `(.L_x_137) ;  /* 0x0000006000017945 */ /* 0x000fe80003800000 */
[----:B------:R0:W-:Y:S01]  /*42c0*/  @!P3 STG.E.U8 desc[UR36][R6.64+0x59], R71 ;  /* 0x000059470600b986 */ /* 0x0001e2000c101124 */
[----:B------:R-:W-:Y:S05]  /*42d0*/  @P5 BRA `(.L_x_138) ;  /* 0x00000000000c5947 */ /* 0x000fea0003800000 */
[----:B------:R-:W5:Y:S02]  /*42e0*/  LDG.E.U8 R101, desc[UR36][R8.64+0x60] ;  /* 0x0000602408657981 */ /* 0x000f64000c1e1100 */
[----:B-----5:R-:W-:-:S05]  /*42f0*/  PRMT R0, R101, 0x8880, RZ ;  /* 0x0000888065007816 */ /* 0x020fca00000000ff */
[----:B------:R-:W-:-:S07]  /*4300*/  IMAD R3, R0, R91, RZ ;  /* 0x0000005b00037224 */ /* 0x000fce00078e02ff */
.L_x_138:
[----:B------:R-:W-:Y:S05]  /*4310*/  BSYNC B1 ;  /* 0x0000000000017941 */ /* 0x000fea0003800000 */
.L_x_137:
[----:B---3--:R-:W-:Y:S01]  /*4320*/  @!P5 IMAD R13, R72, R90, R3 ;  /* 0x0000005a480dd224 */ /* 0x008fe200078e0203 */
[----:B------:R-:W-:Y:S04]  /*4330*/  BSSY B1, `(.L_x_139) ;  /* 0x0000006000017945 */ /* 0x000fe80003800000 */
[----:B------:R3:W-:Y:S01]  /*4340*/  @!P5 STG.E.U8 desc[UR36][R4.64+0x60], R13 ;  /* 0x0000600d0400d986 */ /* 0x0007e2000c101124 */
[----:B------:R-:W-:Y:S05]  /*4350*/  @P2 BRA `(.L_x_140) ;  /* 0x00000000000c2947 */ /* 0x000fea0003800000 */
[----:B------:R-:W5:Y:S02]  /*4360*/  LDG.E.U8 R101, desc[UR36][R8.64+0x61] ;  /* 0x0000612408657981 */ /* 0x000f64000c1e1100 */
[----:B-----5:R-:W-:-:S05]  /*4370*/  PRMT R0, R101, 0x8880, RZ ;  /* 0x0000888065007816 */ /* 0x020fca00000000ff */
[----:B------:R-:W-:-:S07]  /*4380*/  IMAD R3, R0, R91, RZ ;  /* 0x0000005b00037224 */ /* 0x000fce00078e02ff */
.L_x_140:
[----:B------:R-:W-:Y:S05]  /*4390*/  BSYNC B1 ;  /* 0x0000000000017941 */ /* 0x000fea0003800000 */
.L_x_139:
        /* <DEDUP_REMOVED lines=11> */
.L_x_142:
[----:B------:R-:W-:Y:S05]  /*4450*/  BSYNC B1 ;  /* 0x0000000000017941 */ /* 0x000fea0003800000 */
.L_x_141:
[----:B---3--:R-:W-:Y:S01]  /*4460*/  @!P4 IMAD R13, R74, R90, R3 ;  /* 0x0000005a4a0dc224 */ /* 0x008fe200078e0203 */
[----:B------:R-:W-:Y:S04]  /*4470*/  BSSY B1, `(.L_x_143) ;  /* 0x0000006000017945 */ /* 0x000fe80003800000 */
[----:B------:R3:W-:Y:S01]  /*4480*/  @!P4 STG.E.U8 desc[UR36][R6.64+0x60], R13 ;  /* 0x0000600d0600c986 */ /* 0x0007e2000c101124 */
[----:B------:R-:W-:Y:S05]  /*4490*/  @P3 BRA `(.L_x_144) ;  /* 0x00000000000c3947 */ /* 0x000fea0003800000 */
[----:B------:R-:W5:Y:S02]  /*44a0*/  LDG.E.U8 R101, desc[UR36][R10.64+0x61] ;  /* 0x000061240a657981 */ /* 0x000f64000c1e1100 */
[----:B-----5:R-:W-:-:S05]  /*44b0*/  PRMT R0, R101, 0x8880, RZ ;  /* 0x0000888065007816 */ /* 0x020fca00000000ff */
[----:B------:R-:W-:-:S07]  /*44c0*/  IMAD R3, R0, R91, RZ ;  /* 0x0000005b00037224 */ /* 0x000fce00078e02ff */
.L_x_144:
[----:B------:R-:W-:Y:S05]  /*44d0*/  BSYNC B1 ;  /* 0x0000000000017941 */ /* 0x000fea0003800000 */
.L_x_143:
[----:B------:R-:W-:Y:S01]  /*44e0*/  @!P3 IMAD R75, R75, R90, R3 ;  /* 0x0000005a4b4bb224 */ /* 0x000fe200078e0203 */
[----:B------:R-:W-:Y:S04]  /*44f0*/  BSSY B1, `(.L_x_145) ;  /* 0x0000006000017945 */ /* 0x000fe80003800000 */
[----:B------:R0:W-:Y:S01]  /*4500*/  @!P3 STG.E.U8 desc[UR36][R6.64+0x61], R75 ;  /* 0x0000614b0600b986 */ /* 0x0001e2000c101124 */
[----:B------:R-:W-:Y:S05]  /*4510*/  @P5 BRA `(.L_x_146) ;  /* 0x00000000000c5947 */ /* 0x000fea0003800000 */
[----:B------:R-:W5:Y:S02]  /*4520*/  LDG.E.U8 R101, desc[UR36][R8.64+0x68] ;  /* 0x0000682408657981 */ /* 0x000f64000c1e1100 */
[----:B-----5:R-:W-:-:S05]  /*4530*/  PRMT R0, R101, 0x8880, RZ ;  /* 0x0000888065007816 */ /* 0x020fca00000000ff */
[----:B------:R-:W-:-:S07]  /*4540*/  IMAD R3, R0, R91, RZ ;  /* 0x0000005b00037224 */ /* 0x000fce00078e02ff */
.L_x_146:
[----:B------:R-:W-:Y:S05]  /*4550*/  BSYNC B1 ;  /* 0x0000000000017941 */ /* 0x000fea0003800000 */
.L_x_145:
[----:B---3--:R-:W-:Y:S01]  /*4560*/  @!P5 IMAD R13, R76, R90, R3 ;  /* 0x0000005a4c0dd224 */ /* 0x008fe200078e0203 */
[----:B------:R-:W-:Y:S04]  /*4570*/  BSSY B1, `(.L_x_147) ;  /* 0x0000006000017945 */ /* 0x000fe80003800000 */
[----:B------:R3:W-:Y:S01]  /*4580*/  @!P5 STG.E.U8 desc[UR36][R4.64+0x68], R13 ;  /* 0x0000680d0400d986 */ /* 0x0007e2000c101124 */
[----:B------:R-:W-:Y:S05]  /*4590*/  @P2 BRA `(.L_x_148) ;  /* 0x00000000000c2947 */ /* 0x000fea0003800000 */
[----:B------:R-:W5:Y:S02]  /*45a0*/  LDG.E.U8 R101, desc[UR36][R8.64+0x69] ;  /* 0x0000692408657981 */ /* 0x000f64000c1e1100 */
[----:B-----5:R-:W-:-:S05]  /*45b0*/  PRMT R0, R101, 0x8880, RZ ;  /* 0x0000888065007816 */ /* 0x020fca00000000ff */
[----:B------:R-:W-:-:S07]  /*45c0*/  IMAD R3, R0, R91, RZ ;  /* 0x0000005b00037224 */ /* 0x000fce00078e02ff */
.L_x_148:
[----:B------:R-:W-:Y:S05]  /*45d0*/  BSYNC B1 ;  /* 0x0000000000017941 */ /* 0x000fea0003800000 */
.L_x_147:
        /* <DEDUP_REMOVED lines=11> */
.L_x_150:
[----:B------:R-:W-:Y:S05]  /*4690*/  BSYNC B1 ;  /* 0x0000000000017941 */ /* 0x000fea0003800000 */
.L_x_149:
[----:B---3--:R-:W-:Y:S01]  /*46a0*/  @!P4 IMAD R13, R78, R90, R3 ;  /* 0x0000005a4e0dc224 */ /* 0x008fe200078e0203 */
[----:B------:R-:W-:Y:S04]  /*46b0*/  BSSY B1, `(.L_x_151) ;  /* 0x0000006000017945 */ /* 0x000fe80003800000 */
[----:B------:R3:W-:Y:S01]  /*46c0*/  @!P4 STG.E.U8 desc[UR36][R6.64+0x68], R13 ;  /* 0x0000680d0600c986 */ /* 0x0007e2000c101124 */
[----:B------:R-:W-:Y:S05]  /*46d0*/  @P3 BRA `(.L_x_152) ;  /* 0x00000000000c3947 */ /* 0x000fea0003800000 */
[----:B------:R-:W5:Y:S02]  /*46e0*/  LDG.E.U8 R101, desc[UR36][R10.64+0x69] ;  /* 0x000069240a657981 */ /* 0x000f64000c1e1100 */
[----:B-----5:R-:W-:-:S05]  /*46f0*/  PRMT R0, R101, 0x8880, RZ ;  /* 0x0000888065007816 */ /* 0x020fca00000000ff */
[----:B------:R-:W-:-:S07]  /*4700*/  IMAD R3, R0, R91, RZ ;  /* 0x0000005b00037224 */ /* 0x000fce00078e02ff */
.L_x_152:
[----:B------:R-:W-:Y:S05]  /*4710*/  BSYNC B1 ;  /* 0x0000000000017941 */ /* 0x000fea0003800000 */
.L_x_151:
[----:B------:R-:W-:Y:S01]  /*4720*/  @!P3 IMAD R79, R79, R90, R3 ;  /* 0x0000005a4f4fb224 */ /* 0x000fe200078e0203 */
[----:B------:R-:W-:Y:S04]  /*4730*/  BSSY B1, `(.L_x_153) ;  /* 0x0000006000017945 */ /* 0x000fe80003800000 */
[----:B------:R0:W-:Y:S01]  /*4740*/  @!P3 STG.E.U8 desc[UR36][R6.64+0x69], R79 ;  /* 0x0000694f0600b986 */ /* 0x0001e2000c101124 */
[----:B------:R-:W-:Y:S05]  /*4750*/  @P5 BRA `(.L_x_154) ;  /* 0x00000000000c5947 */ /* 0x000fea0003800000 */
[----:B------:R-:W5:Y:S02]  /*4760*/  LDG.E.U8 R101, desc[UR36][R8.64+0x70] ;  /* 0x0000702408657981 */ /* 0x000f64000c1e1100 */
[----:B-----5:R-:W-:-:S05]  /*4770*/  PRMT R0, R101, 0x8880, RZ ;  /* 0x0000888065007816 */ /* 0x020fca00000000ff */
[----:B------:R-:W-:-:S07]  /*4780*/  IMAD R3, R0, R91, RZ ;  /* 0x0000005b00037224 */ /* 0x000fce00078e02ff */
.L_x_154:
[----:B------:R-:W-:Y:S05]  /*4790*/  BSYNC B1 ;  /* 0x0000000000017941 */ /* 0x000fea0003800000 */
.L_x_153:
[----:B---3--:R-:W-:Y:S01]  /*47a0*/  @!P5 IMAD R13, R80, R90, R3 ;  /* 0x0000005a500dd224 */ /* 0x008fe200078e0203 */
[----:B------:R-:W-:Y:S04]  /*47b0*/  BSSY B1, `(.L_x_155) ;  /* 0x0000006000017945 */ /* 0x000fe80003800000 */
[----:B------:R3:W-:Y:S01]  /*47c0*/  @!P5 STG.E.U8 desc[UR36][R4.64+0x70], R13 ;  /* 0x0000700d0400d986 */ /* 0x0007e2000c101124 */
[----:B------:R-:W-:Y:S05]  /*47d0*/  @P2 BRA `(.L_x_156) ;  /* 0x00000000000c2947 */ /* 0x000fea0003800000 */
[----:B------:R-:W5:Y:S02]  /*47e0*/  LDG.E.U8 R101, desc[UR36][R8.64+0x71] ;  /* 0x0000712408657981 */ /* 0x000f64000c1e1100 */
[----:B-----5:R-:W-:-:S05]  /*47f0*/  PRMT R0, R101, 0x8880, RZ ;  /* 0x0000888065007816 */ /* 0x020fca00000000ff */
[----:B------:R-:W-:-:S07]  /*4800*/  IMAD R3, R0, R91, RZ ;  /* 0x0000005b00037224 */ /* 0x000fce00078e02ff */
.L_x_156:
[----:B------:R-:W-:Y:S05]  /*4810*/  BSYNC B1 ;  /* 0x0000000000017941 */ /* 0x000fea0003800000 */
.L_x_155:
[----:B------:R-:W-:Y:S01]  /*4820*/  ISETP.LT.OR P4, PT, R19, 0x71, !P0 ;  /* 0x000000711300780c */ /* 0x000fe20004781670 */
[----:B------:R-:W-:Y:S01]  /*4830*/  @!P2 IMAD R81, R81, R90, R3 ;  /* 0x0000005a5151a224 */ /* 0x000fe200078e0203 */
[----:B------:R-:W-:Y:S01]  /*4840*/  BSSY B1, `(.L_x_157) ;  /* 0x000000a000017945 */ /* 0x000fe20003800000 */
[C---:B------:R-:W-:Y:S02]  /*4850*/  ISETP.LT.OR P3, PT, R19.reuse, 0x72, !P0 ;  /* 0x000000721300780c */ /* 0x040fe40004761670 */
[C---:B------:R-:W-:Y:S01]  /*4860*/  ISETP.LT.OR P5, PT, R19.reuse, 0x79, !P0 ;  /* 0x000000791300780c */ /* 0x040fe200047a1670 */
[----:B------:R0:W-:Y:S01]  /*4870*/  @!P2 STG.E.U8 desc[UR36][R4.64+0x71], R81 ;  /* 0x000071510400a986 */ /* 0x0001e2000c101124 */
[C---:B------:R-:W-:Y:S02]  /*4880*/  ISETP.LT.OR P2, PT, R19.reuse, 0x79, !P1 ;  /* 0x000000791300780c */ /* 0x040fe40004f41670 */
[----:B------:R-:W-:-:S04]  /*4890*/  ISETP.LT.OR P1, PT, R19, 0x7a, !P1 ;  /* 0x0000007a1300780c */ /* 0x000fc80004f21670 */
[----:B------:R-:W-:Y:S09]  /*48a0*/  @P4 BRA `(.L_x_158) ;  /* 0x00000000000c4947 */ /* 0x000ff20003800000 */
[----:B------:R-:W5:Y:S02]  /*48b0*/  LDG.E.U8 R101, desc[UR36][R10.64+0x70] ;  /* 0x000070240a657981 */ /* 0x000f64000c1e1100 */
[----:B-----5:R-:W-:-:S05]  /*48c0*/  PRMT R0, R101, 0x8880, RZ ;  /* 0x0000888065007816 */ /* 0x020fca00000000ff */
[----:B------:R-:W-:-:S07]  /*48d0*/  IMAD R3, R0, R91, RZ ;  /* 0x0000005b00037224 */ /* 0x000fce00078e02ff */
.L_x_158:
[----:B------:R-:W-:Y:S05]  /*48e0*/  BSYNC B1 ;  /* 0x0000000000017941 */ /* 0x000fea0003800000 */
.L_x_157:
[----:B---3--:R-:W-:Y:S01]  /*48f0*/  @!P4 IMAD R13, R82, R90, R3 ;  /* 0x0000005a520dc224 */ /* 0x008fe200078e0203 */
[----:B------:R-:W-:Y:S04]  /*4900*/  BSSY B1, `(.L_x_159) ;  /* 0x0000006000017945 */ /* 0x000fe80003800000 */
[----:B------:R3:W-:Y:S01]  /*4910*/  @!P4 STG.E.U8 desc[UR36][R6.64+0x70], R13 ;  /* 0x0000700d0600c986 */ /* 0x0007e2000c101124 */
[----:B------:R-:W-:Y:S05]  /*4920*/  @P3 BRA `(.L_x_160) ;  /* 0x00000000000c3947 */ /* 0x000fea0003800000 */
[----:B------:R-:W5:Y:S02]  /*4930*/  LDG.E.U8 R101, desc[UR36][R10.64+0x71] ;  /* 0x000071240a657981 */ /* 0x000f64000c1e1100 */
[----:B-----5:R-:W-:-:S05]  /*4940*/  PRMT R0, R101, 0x8880, RZ ;  /* 0x0000888065007816 */ /* 0x020fca00000000ff */
[----:B------:R-:W-:-:S07]  /*4950*/  IMAD R3, R0, R91, RZ ;  /* 0x0000005b00037224 */ /* 0x000fce00078e02ff */
.L_x_160:
[----:B------:R-:W-:Y:S05]  /*4960*/  BSYNC B1 ;  /* 0x0000000000017941 */ /* 0x000fea0003800000 */
.L_x_159:
[----:B------:R-:W-:Y:S01]  /*4970*/  @!P3 IMAD R83, R83, R90, R3 ;  /* 0x0000005a5353b224 */ /* 0x000fe200078e0203 */
[----:B------:R-:W-:Y:S04]  /*4980*/  BSSY B1, `(.L_x_161) ;  /* 0x0000006000017945 */ /* 0x000fe80003800000 */
[----:B------:R0:W-:Y:S01]  /*4990*/  @!P3 STG.E.U8 desc[UR36][R6.64+0x71], R83 ;  /* 0x000071530600b986 */ /* 0x0001e2000c101124 */
[----:B------:R-:W-:Y:S05]  /*49a0*/  @P2 BRA `(.L_x_162) ;  /* 0x00000000000c2947 */ /* 0x000fea0003800000 */
[----:B------:R-:W5:Y:S02]  /*49b0*/  LDG.E.U8 R101, desc[UR36][R8.64+0x78] ;  /* 0x0000782408657981 */ /* 0x000f64000c1e1100 */
[----:B-----5:R-:W-:-:S05]  /*49c0*/  PRMT R0, R101, 0x8880, RZ ;  /* 0x0000888065007816 */ /* 0x020fca00000000ff */
[----:B------:R-:W-:-:S07]  /*49d0*/  IMAD R3, R0, R91, RZ ;  /* 0x0000005b00037224 */ /* 0x000fce00078e02ff */
.L_x_162:
[----:B------:R-:W-:Y:S05]  /*49e0*/  BSYNC B1 ;  /* 0x0000000000017941 */ /* 0x000fea0003800000 */
.L_x_161:
[----:B---3--:R-:W-:Y:S01]  /*49f0*/  @!P2 IMAD R13, R84, R90, R3 ;  /* 0x0000005a540da224 */ /* 0x008fe200078e0203 */
[----:B------:R-:W-:Y:S04]  /*4a00*/  BSSY B1, `(.L_x_163) ;  /* 0x0000006000017945 */ /* 0x000fe80003800000 */
[----:B------:R3:W-:Y:S01]  /*4a10*/  @!P2 STG.E.U8 desc[UR36][R4.64+0x78], R13 ;  /* 0x0000780d0400a986 */ /* 0x0007e2000c101124 */
[----:B------:R-:W-:Y:S05]  /*4a20*/  @P1 BRA `(.L_x_164) ;  /* 0x00000000000c1947 */ /* 0x000fea0003800000 */
[----:B------:R-:W5:Y:S02]  /*4a30*/  LDG.E.U8 R101, desc[UR36][R8.64+0x79] ;  /* 0x0000792408657981 */ /* 0x000f64000c1e1100 */
[----:B-----5:R-:W-:-:S05]  /*4a40*/  PRMT R0, R101, 0x8880, RZ ;  /* 0x0000888065007816 */ /* 0x020fca00000000ff */
[----:B------:R-:W-:-:S07]  /*4a50*/  IMAD R3, R0, R91, RZ ;  /* 0x0000005b00037224 */ /* 0x000fce00078e02ff */
.L_x_164:
[----:B------:R-:W-:Y:S05]  /*4a60*/  BSYNC B1 ;  /* 0x0000000000017941 */ /* 0x000fea0003800000 */
.L_x_163:
[----:B------:R-:W-:Y:S01]  /*4a70*/  @!P1 IMAD R85, R85, R90, R3 ;  /* 0x0000005a55559224 */ /* 0x000fe200078e0203 */
[----:B------:R-:W-:Y:S04]  /*4a80*/  BSSY B1, `(.L_x_165) ;  /* 0x0000006000017945 */ /* 0x000fe80003800000 */
[----:B------:R0:W-:Y:S01]  /*4a90*/  @!P1 STG.E.U8 desc[UR36][R4.64+0x79], R85 ;  /* 0x0000795504009986 */ /* 0x0001e2000c101124 */
[----:B------:R-:W-:Y:S05]  /*4aa0*/  @P5 BRA `(.L_x_166) ;  /* 0x00000000000c5947 */ /* 0x000fea0003800000 */
[----:B------:R-:W5:Y:S02]  /*4ab0*/  LDG.E.U8 R101, desc[UR36][R10.64+0x78] ;  /* 0x000078240a657981 */ /* 0x000f64000c1e1100 */
[----:B-----5:R-:W-:-:S05]  /*4ac0*/  PRMT R0, R101, 0x8880, RZ ;  /* 0x0000888065007816 */ /* 0x020fca00000000ff */
[----:B------:R-:W-:-:S07]  /*4ad0*/  IMAD R3, R0, R91, RZ ;  /* 0x0000005b00037224 */ /* 0x000fce00078e02ff */
.L_x_166:
[----:B------:R-:W-:Y:S05]  /*4ae0*/  BSYNC B1 ;  /* 0x0000000000017941 */ /* 0x000fea0003800000 */
.L_x_165:
[----:B0123--:R-:W-:Y:S01]  /*4af0*/  @!P5 IMAD R5, R86, R90, R3 ;  /* 0x0000005a5605d224 */ /* 0x00ffe200078e0203 */
[----:B------:R-:W-:Y:S01]  /*4b00*/  ISETP.LT.OR P0, PT, R19, 0x7a, !P0 ;  /* 0x0000007a1300780c */ /* 0x000fe20004701670 */
[----:B------:R-:W-:Y:S03]  /*4b10*/  BSSY B1, `(.L_x_167) ;  /* 0x0000006000017945 */ /* 0x000fe60003800000 */
[----:B------:R0:W-:Y:S09]  /*4b20*/  @!P5 STG.E.U8 desc[UR36][R6.64+0x78], R5 ;  /* 0x000078050600d986 */ /* 0x0001f2000c101124 */
[----:B------:R-:W-:Y:S05]  /*4b30*/  @P0 BRA `(.L_x_168) ;  /* 0x00000000000c0947 */ /* 0x000fea0003800000 */
[----:B------:R-:W2:Y:S02]  /*4b40*/  LDG.E.U8 R101, desc[UR36][R10.64+0x79] ;  /* 0x000079240a657981 */ /* 0x000ea4000c1e1100 */
[----:B--2---:R-:W-:-:S05]  /*4b50*/  PRMT R0, R101, 0x8880, RZ ;  /* 0x0000888065007816 */ /* 0x004fca00000000ff */
[----:B------:R-:W-:-:S07]  /*4b60*/  IMAD R3, R0, R91, RZ ;  /* 0x0000005b00037224 */ /* 0x000fce00078e02ff */
.L_x_168:
[----:B------:R-:W-:Y:S05]  /*4b70*/  BSYNC B1 ;  /* 0x0000000000017941 */ /* 0x000fea0003800000 */
.L_x_167:
[----:B------:R-:W-:Y:S01]  /*4b80*/  IMAD R3, R87, R90, R3 ;  /* 0x0000005a57037224 */ /* 0x000fe200078e0203 */
[----:B------:R-:W-:Y:S06]  /*4b90*/  @P0 BRA `(.L_x_169) ;  /* 0x0000000c00100947 */ /* 0x000fec0003800000 */
[----:B------:R1:W-:Y:S01]  /*4ba0*/  STG.E.U8 desc[UR36][R6.64+0x79], R3 ;  /* 0x0000790306007986 */ /* 0x0003e2000c101124 */
[----:B------:R-:W-:Y:S05]  /*4bb0*/  BRA `(.L_x_169) ;  /* 0x0000000c00087947 */ /* 0x000fea0003800000 */
.L_x_40:
[C---:B------:R-:W-:Y:S02]  /*4bc0*/  ISETP.GE.AND P1, PT, R20.reuse, 0x1, PT ;  /* 0x000000011400780c */ /* 0x040fe40003f26270 */
[----:B------:R-:W-:Y:S02]  /*4bd0*/  ISETP.GE.AND P0, PT, R20, 0x9, PT ;  /* 0x000000091400780c */ /* 0x000fe40003f06270 */
[C---:B------:R-:W-:Y:S02]  /*4be0*/  ISETP.LT.OR P4, PT, R19.reuse, 0x1, !P1 ;  /* 0x000000011300780c */ /* 0x040fe40004f81670 */
[C---:B------:R-:W-:Y:S02]  /*4bf0*/  ISETP.LT.OR P3, PT, R19.reuse, 0x2, !P1 ;  /* 0x000000021300780c */ /* 0x040fe40004f61670 */
[C---:B------:R-:W-:Y:S02]  /*4c00*/  ISETP.LT.OR P2, PT, R19.reuse, 0x1, !P0 ;  /* 0x000000011300780c */ /* 0x040fe40004741670 */
[----:B------:R-:W-:-:S07]  /*4c10*/  ISETP.LT.OR P5, PT, R19, 0x2, !P0 ;  /* 0x000000021300780c */ /* 0x000fce00047a1670 */
[-C--:B------:R-:W-:Y:S02]  /*4c20*/  @!P4 IMAD R3, R24, R90.reuse, RZ ;  /* 0x0000005a1803c224 */ /* 0x080fe400078e02ff */
[-C--:B------:R-:W-:Y:S02]  /*4c30*/  @!P3 IMAD R25, R25, R90.reuse, RZ ;  /* 0x0000005a1919b224 */ /* 0x080fe400078e02ff */
[-C--:B------:R-:W-:Y:S01]  /*4c40*/  @!P2 IMAD R9, R26, R90.reuse, RZ ;  /* 0x0000005a1a09a224 */ /* 0x080fe200078e02ff */
[----:B------:R0:W-:Y:S01]  /*4c50*/  @!P4 STG.E.U8 desc[UR36][R4.64], R3 ;  /* 0x000000030400c986 */ /* 0x0001e2000c101124 */
[----:B------:R-:W-:Y:S01]  /*4c60*/  ISETP.LT.OR P4, PT, R19, 0x9, !P1 ;  /* 0x000000091300780c */ /* 0x000fe20004f81670 */
[----:B------:R-:W-:Y:S02]  /*4c70*/  @!P5 IMAD R27, R27, R90, RZ ;  /* 0x0000005a1b1bd224 */ /* 0x000fe400078e02ff */
[----:B------:R-:W-:Y:S01]  /*4c80*/  @!P3 STG.E.U8 desc[UR36][R4.64+0x1], R25 ;  /* 0x000001190400b986 */ /* 0x000fe2000c101124 */
[----:B------:R-:W-:-:S03]  /*4c90*/  ISETP.LT.OR P3, PT, R19, 0xa, !P1 ;  /* 0x0000000a1300780c */ /* 0x000fc60004f61670 */
[----:B------:R1:W-:Y:S01]  /*4ca0*/  @!P2 STG.E.U8 desc[UR36][R6.64], R9 ;  /* 0x000000090600a986 */ /* 0x0003e2000c101124 */
[----:B------:R-:W-:-:S03]  /*4cb0*/  ISETP.LT.OR P2, PT, R19, 0x9, !P0 ;  /* 0x000000091300780c */ /* 0x000fc60004741670 */
[----:B------:R-:W-:Y:S01]  /*4cc0*/  @!P5 STG.E.U8 desc[UR36][R6.64+0x1], R27 ;  /* 0x0000011b0600d986 */ /* 0x000fe2000c101124 */
[----:B------:R-:W-:Y:S01]  /*4cd0*/  ISETP.LT.OR P5, PT, R19, 0xa, !P0 ;  /* 0x0000000a1300780c */ /* 0x000fe200047a1670 */
[----:B------:R-:W-:-:S04]  /*4ce0*/  @!P4 IMAD R11, R28, R90, RZ ;  /* 0x0000005a1c0bc224 */ /* 0x000fc800078e02ff */
[-C--:B------:R-:W-:Y:S01]  /*4cf0*/  @!P3 IMAD R29, R29, R90.reuse, RZ ;  /* 0x0000005a1d1db224 */ /* 0x080fe200078e02ff */
[----:B------:R-:W-:Y:S01]  /*4d00*/  @!P4 STG.E.U8 desc[UR36][R4.64+0x8], R11 ;  /* 0x0000080b0400c986 */ /* 0x000fe2000c101124 */
[C---:B------:R-:W-:Y:S02]  /*4d10*/  ISETP.LT.OR P4, PT, R19.reuse, 0x11, !P1 ;  /* 0x000000111300780c */ /* 0x040fe40004f81670 */
[-C--:B0-----:R-:W-:Y:S01]  /*4d20*/  @!P2 IMAD R3, R30, R90.reuse, RZ ;  /* 0x0000005a1e03a224 */ /* 0x081fe200078e02ff */
[----:B------:R-:W-:Y:S01]  /*4d30*/  @!P3 STG.E.U8 desc[UR36][R4.64+0x9], R29 ;  /* 0x0000091d0400b986 */ /* 0x000fe2000c101124 */
[----:B------:R-:W-:Y:S02]  /*4d40*/  ISETP.LT.OR P3, PT, R19, 0x12, !P1 ;  /* 0x000000121300780c */ /* 0x000fe40004f61670 */
[----:B------:R-:W-:Y:S01]  /*4d50*/  @!P5 IMAD R31, R31, R90, RZ ;  /* 0x0000005a1f1fd224 */ /* 0x000fe200078e02ff */
[----:B------:R0:W-:Y:S01]  /*4d60*/  @!P2 STG.E.U8 desc[UR36][R6.64+0x8], R3 ;  /* 0x000008030600a986 */ /* 0x0001e2000c101124 */
[----:B------:R-:W-:-:S03]  /*4d70*/  ISETP.LT.OR P2, PT, R19, 0x11, !P0 ;  /* 0x000000111300780c */ /* 0x000fc60004741670 */
[----:B------:R-:W-:Y:S01]  /*4d80*/  @!P5 STG.E.U8 desc[UR36][R6.64+0x9], R31 ;  /* 0x0000091f0600d986 */ /* 0x000fe2000c101124 */
[----:B------:R-:W-:Y:S01]  /*4d90*/  ISETP.LT.OR P5, PT, R19, 0x12, !P0 ;  /* 0x000000121300780c */ /* 0x000fe200047a1670 */
[----:B-1----:R-:W-:-:S04]  /*4da0*/  @!P4 IMAD R9, R32, R90, RZ ;  /* 0x0000005a2009c224 */ /* 0x002fc800078e02ff */
        /* <DEDUP_REMOVED lines=109> */
[----:B------:R1:W-:Y:S01]  /*5480*/  @!P4 STG.E.U8 desc[UR36][R4.64+0x58], R11 ;  /* 0x0000580b0400c986 */ /* 0x0003e2000c101124 */
        /* <DEDUP_REMOVED lines=13> */
[-C--:B-1----:R-:W-:Y:S01]  /*5560*/  @!P2 IMAD R11, R74, R90.reuse, RZ ;  /* 0x0000005a4a0ba224 */ /* 0x082fe200078e02ff */
[----:B------:R-:W-:Y:S01]  /*5570*/  @!P3 STG.E.U8 desc[UR36][R4.64+0x61], R73 ;  /* 0x000061490400b986 */ /* 0x000fe2000c101124 */
[----:B------:R-:W-:Y:S02]  /*5580*/  ISETP.LT.OR P3, PT, R19, 0x6a, !P1 ;  /* 0x0000006a1300780c */ /* 0x000fe40004f61670 */
[----:B------:R-:W-:Y:S01]  /*5590*/  @!P5 IMAD R75, R75, R90, RZ ;  /* 0x0000005a4b4bd224 */ /* 0x000fe200078e02ff */
[----:B------:R1:W-:Y:S01]  /*55a0*/  @!P2 STG.E.U8 desc[UR36][R6.64+0x60], R11 ;  /* 0x0000600b0600a986 */ /* 0x0003e2000c101124 */
[----:B------:R-:W-:-:S03]  /*55b0*/  ISETP.LT.OR P2, PT, R19, 0x69, !P0 ;  /* 0x000000691300780c */ /* 0x000fc60004741670 */
[----:B------:R-:W-:Y:S01]  /*55c0*/  @!P5 STG.E.U8 desc[UR36][R6.64+0x61], R75 ;  /* 0x0000614b0600d986 */ /* 0x000fe2000c101124 */
[----:B------:R-:W-:Y:S01]  /*55d0*/  ISETP.LT.OR P5, PT, R19, 0x6a, !P0 ;  /* 0x0000006a1300780c */ /* 0x000fe200047a1670 */
[----:B0-----:R-:W-:-:S04]  /*55e0*/  @!P4 IMAD R3, R76, R90, RZ ;  /* 0x0000005a4c03c224 */ /* 0x001fc800078e02ff */
[-C--:B------:R-:W-:Y:S01]  /*55f0*/  @!P3 IMAD R77, R77, R90.reuse, RZ ;  /* 0x0000005a4d4db224 */ /* 0x080fe200078e02ff */
[----:B------:R0:W-:Y:S01]  /*5600*/  @!P4 STG.E.U8 desc[UR36][R4.64+0x68], R3 ;  /* 0x000068030400c986 */ /* 0x0001e2000c101124 */
[C---:B------:R-:W-:Y:S02]  /*5610*/  ISETP.LT.OR P4, PT, R19.reuse, 0x72, !P1 ;  /* 0x000000721300780c */ /* 0x040fe40004f81670 */
[-C--:B--2---:R-:W-:Y:S01]  /*5620*/  @!P2 IMAD R9, R78, R90.reuse, RZ ;  /* 0x0000005a4e09a224 */ /* 0x084fe200078e02ff */
[----:B------:R-:W-:Y:S01]  /*5630*/  @!P3 STG.E.U8 desc[UR36][R4.64+0x69], R77 ;  /* 0x0000694d0400b986 */ /* 0x000fe2000c101124 */
[----:B------:R-:W-:Y:S02]  /*5640*/  ISETP.LT.OR P3, PT, R19, 0x71, !P1 ;  /* 0x000000711300780c */ /* 0x000fe40004f61670 */
[----:B------:R-:W-:Y:S01]  /*5650*/  @!P5 IMAD R79, R79, R90, RZ ;  /* 0x0000005a4f4fd224 */ /* 0x000fe200078e02ff */
[----:B------:R-:W-:Y:S01]  /*5660*/  @!P2 STG.E.U8 desc[UR36][R6.64+0x68], R9 ;  /* 0x000068090600a986 */ /* 0x000fe2000c101124 */
[----:B------:R-:W-:-:S03]  /*5670*/  ISETP.LT.OR P2, PT, R19, 0x71, !P0 ;  /* 0x000000711300780c */ /* 0x000fc60004741670 */
[----:B------:R-:W-:Y:S01]  /*5680*/  @!P5 STG.E.U8 desc[UR36][R6.64+0x69], R79 ;  /* 0x0000694f0600d986 */ /* 0x000fe2000c101124 */
[----:B------:R-:W-:Y:S01]  /*5690*/  ISETP.LT.OR P5, PT, R19, 0x79, !P0 ;  /* 0x000000791300780c */ /* 0x000fe200047a1670 */
[----:B------:R-:W-:-:S04]  /*56a0*/  @!P4 IMAD R81, R81, R90, RZ ;  /* 0x0000005a5151c224 */ /* 0x000fc800078e02ff */
[-C--:B-1----:R-:W-:Y:S01]  /*56b0*/  @!P3 IMAD R11, R80, R90.reuse, RZ ;  /* 0x0000005a500bb224 */ /* 0x082fe200078e02ff */
[----:B------:R-:W-:Y:S01]  /*56c0*/  @!P4 STG.E.U8 desc[UR36][R4.64+0x71], R81 ;  /* 0x000071510400c986 */ /* 0x000fe2000c101124 */
[C---:B------:R-:W-:Y:S02]  /*56d0*/  ISETP.LT.OR P4, PT, R19.reuse, 0x72, !P0 ;  /* 0x000000721300780c */ /* 0x040fe40004781670 */
[C---:B------:R-:W-:Y:S01]  /*56e0*/  ISETP.LT.OR P0, PT, R19.reuse, 0x7a, !P0 ;  /* 0x0000007a1300780c */ /* 0x040fe20004701670 */
[----:B------:R1:W-:Y:S01]  /*56f0*/  @!P3 STG.E.U8 desc[UR36][R4.64+0x70], R11 ;  /* 0x0000700b0400b986 */ /* 0x0003e2000c101124 */
[C---:B------:R-:W-:Y:S01]  /*5700*/  ISETP.LT.OR P3, PT, R19.reuse, 0x79, !P1 ;  /* 0x000000791300780c */ /* 0x040fe20004f61670 */
[----:B0-----:R-:W-:Y:S01]  /*5710*/  @!P2 IMAD R3, R82, R90, RZ ;  /* 0x0000005a5203a224 */ /* 0x001fe200078e02ff */
[----:B------:R-:W-:-:S04]  /*5720*/  ISETP.LT.OR P1, PT, R19, 0x7a, !P1 ;  /* 0x0000007a1300780c */ /* 0x000fc80004f21670 */
[----:B------:R2:W-:Y:S03]  /*5730*/  @!P2 STG.E.U8 desc[UR36][R6.64+0x70], R3 ;  /* 0x000070030600a986 */ /* 0x0005e6000c101124 */
[-C--:B------:R-:W-:Y:S02]  /*5740*/  @!P4 IMAD R83, R83, R90.reuse, RZ ;  /* 0x0000005a5353c224 */ /* 0x080fe400078e02ff */
[-C--:B-1----:R-:W-:Y:S02]  /*5750*/  @!P5 IMAD R11, R86, R90.reuse, RZ ;  /* 0x0000005a560bd224 */ /* 0x082fe400078e02ff */
[-C--:B------:R-:W-:Y:S01]  /*5760*/  @!P3 IMAD R9, R84, R90.reuse, RZ ;  /* 0x0000005a5409b224 */ /* 0x080fe200078e02ff */
[----:B------:R2:W-:Y:S01]  /*5770*/  @!P4 STG.E.U8 desc[UR36][R6.64+0x71], R83 ;  /* 0x000071530600c986 */ /* 0x0005e2000c101124 */
[-C--:B------:R-:W-:Y:S02]  /*5780*/  @!P1 IMAD R85, R85, R90.reuse, RZ ;  /* 0x0000005a55559224 */ /* 0x080fe400078e02ff */
[----:B------:R-:W-:Y:S01]  /*5790*/  @!P0 IMAD R87, R87, R90, RZ ;  /* 0x0000005a57578224 */ /* 0x000fe200078e02ff */
[----:B------:R2:W-:Y:S04]  /*57a0*/  @!P3 STG.E.U8 desc[UR36][R4.64+0x78], R9 ;  /* 0x000078090400b986 */ /* 0x0005e8000c101124 */
[----:B------:R2:W-:Y:S04]  /*57b0*/  @!P1 STG.E.U8 desc[UR36][R4.64+0x79], R85 ;  /* 0x0000795504009986 */ /* 0x0005e8000c101124 */
[----:B------:R2:W-:Y:S04]  /*57c0*/  @!P5 STG.E.U8 desc[UR36][R6.64+0x78], R11 ;  /* 0x0000780b0600d986 */ /* 0x0005e8000c101124 */
[----:B------:R2:W-:Y:S02]  /*57d0*/  @!P0 STG.E.U8 desc[UR36][R6.64+0x79], R87 ;  /* 0x0000795706008986 */ /* 0x0005e4000c101124 */
.L_x_169:
[----:B------:R-:W-:Y:S05]  /*57e0*/  BSYNC B0 ;  /* 0x0000000000007941 */ /* 0x000fea0003800000 */
.L_x_39:
[----:B0-2---:R-:W2:Y:S01]  /*57f0*/  LDL.64 R4, [R1] ;  /* 0x0000000001047983 */ /* 0x005ea20000100a00 */
[----:B------:R-:W-:Y:S01]  /*5800*/  ULDC.64 UR4, c[0x0][0x650] ;  /* 0x0001940000047ab9 */ /* 0x000fe20000000a00 */
[----:B------:R-:W-:Y:S02]  /*5810*/  IMAD.U32 R0, RZ, RZ, UR44 ;  /* 0x0000002cff007e24 */ /* 0x000fe4000f8e00ff */
[----:B------:R-:W-:Y:S02]  /*5820*/  IMAD.MOV.U32 R22, RZ, RZ, -0x1 ;  /* 0xffffffffff167424 */ /* 0x000fe400078e00ff */
[----:B------:R0:W-:Y:S01]  /*5830*/  SYNCS.ARRIVE.TRANS64.A1T0 RZ, [R0+UR47], RZ ;  /* 0x000000ff00ff79a7 */ /* 0x0001e2000810002f */
[----:B------:R-:W-:Y:S02]  /*5840*/  IMAD.MOV.U32 R19, RZ, RZ, -0x1 ;  /* 0xffffffffff137424 */ /* 0x000fe400078e00ff */
[----:B------:R-:W-:Y:S01]  /*5850*/  IMAD.MOV.U32 R18, RZ, RZ, -0x1 ;  /* 0xffffffffff127424 */ /* 0x000fe200078e00ff */
[----:B0-----:R-:W-:-:S02]  /*5860*/  PRMT R0, RZ, 0x7610, R0 ;  /* 0x00007610ff007816 */ /* 0x001fc40000000000 */
[----:B--2---:R-:W-:-:S05]  /*5870*/  LEA R16, P0, R4, R16, 0x1 ;  /* 0x0000001004107211 */ /* 0x004fca00078008ff */
[----:B------:R-:W-:Y:S01]  /*5880*/  IMAD.X R17, R98, 0x1, R17, P0 ;  /* 0x0000000162117824 */ /* 0x000fe200000e0611 */
[----:B------:R-:W-:-:S04]  /*5890*/  ISETP.GE.U32.AND P0, PT, R16, UR4, PT ;  /* 0x0000000410007c0c */ /* 0x000fc8000bf06070 */
[----:B------:R-:W-:-:S13]  /*58a0*/  ISETP.GE.U32.AND.EX P0, PT, R17, UR5, PT, P0 ;  /* 0x0000000511007c0c */ /* 0x000fda000bf06100 */
[----:B------:R-:W-:Y:S05]  /*58b0*/  @P0 BRA `(.L_x_170) ;  /* 0x0000000400500947 */ /* 0x000fea0003800000 */
[----:B------:R-:W0:Y:S01]  /*58c0*/  LDC.64 R10, c[0x0][0x628] ;  /* 0x00018a00ff0a7b82 */ /* 0x000e220000000a00 */
[----:B------:R-:W2:Y:S01]  /*58d0*/  S2R R19, SR_CTAID.X ;  /* 0x0000000000137919 */ /* 0x000ea20000002500 */
[----:B------:R-:W-:Y:S02]  /*58e0*/  IMAD.MOV.U32 R8, RZ, RZ, R16 ;  /* 0x000000ffff087224 */ /* 0x000fe400078e0010 */
[----:B------:R-:W-:Y:S01]  /*58f0*/  IMAD.MOV.U32 R9, RZ, RZ, R17 ;  /* 0x000000ffff097224 */ /* 0x000fe200078e0011 */
[----:B------:R-:W3:Y:S03]  /*5900*/  S2R R20, SR_CTAID.Y ;  /* 0x0000000000147919 */ /* 0x000ee60000002600 */
[----:B------:R-:W1:Y:S08]  /*5910*/  LDC R0, c[0x0][0x630] ;  /* 0x00018c00ff007b82 */ /* 0x000e700000000800 */
[----:B------:R-:W1:Y:S01]  /*5920*/  LDC.64 R14, c[0x0][0x620] ;  /* 0x00018800ff0e7b82 */ /* 0x000e620000000a00 */
[----:B0-----:R-:W-:-:S04]  /*5930*/  ISETP.NE.U32.AND P0, PT, R10, RZ, PT ;  /* 0x000000ff0a00720c */ /* 0x001fc80003f05070 */
[----:B------:R-:W-:-:S13]  /*5940*/  ISETP.NE.AND.EX P0, PT, R11, RZ, PT, P0 ;  /* 0x000000ff0b00720c */ /* 0x000fda0003f05300 */
[----:B-123--:R-:W-:Y:S05]  /*5950*/  @!P0 BRA `(.L_x_171) ;  /* 0x0000000000288947 */ /* 0x00efea0003800000 */
[----:B------:R-:W0:Y:S02]  /*5960*/  LDC R3, c[0x0][0x634] ;  /* 0x00018d00ff037b82 */ /* 0x000e240000000800 */
[----:B0-----:R-:W-:-:S05]  /*5970*/  IADD3 R3, P0, R16, R3, RZ ;  /* 0x0000000310037210 */ /* 0x001fca0007f1e0ff */
[----:B------:R-:W-:-:S04]  /*5980*/  IMAD.X R13, RZ, RZ, R17, P0 ;  /* 0x000000ffff0d7224 */ /* 0x000fc800000e0611 */
[----:B------:R-:W-:-:S04]  /*5990*/  IMAD.WIDE.U32 R4, R13, R10, RZ ;  /* 0x0000000a0d047225 */ /* 0x000fc800078e00ff */
[----:B----4-:R-:W-:-:S04]  /*59a0*/  IMAD.WIDE.U32 R6, P0, R3, R11, R4 ;  /* 0x0000000b03067225 */ /* 0x010fc80007800004 */
[----:B------:R-:W-:-:S04]  /*59b0*/  IMAD.WIDE.U32 R4, R3, R10, RZ ;  /* 0x0000000a03047225 */ /* 0x000fc800078e00ff */
[----:B------:R-:W-:Y:S01]  /*59c0*/  IMAD.X R9, RZ, RZ, RZ, P0 ;  /* 0x000000ffff097224 */ /* 0x000fe200000e06ff */
[----:B------:R-:W-:Y:S01]  /*59d0*/  IADD3 RZ, P0, R5, R6, RZ ;  /* 0x0000000605ff7210 */ /* 0x000fe20007f1e0ff */
[----:B------:R-:W-:-:S04]  /*59e0*/  IMAD.MOV.U32 R8, RZ, RZ, R7 ;  /* 0x000000ffff087224 */ /* 0x000fc800078e0007 */
[----:B------:R-:W-:-:S08]  /*59f0*/  IMAD.WIDE.U32.X R8, R13, R11, R8, P0 ;  /* 0x0000000b0d087225 */ /* 0x000fd000000e0408 */
.L_x_171:
[-CC-:B------:R-:W-:Y:S01]  /*5a00*/  SHF.R.U64 R18, R8, R0.reuse, R9.reuse ;  /* 0x0000000008127219 */ /* 0x180fe20000001209 */
[----:B------:R-:W0:Y:S01]  /*5a10*/  LDC.64 R24, c[0x0][0x640] ;  /* 0x00019000ff187b82 */ /* 0x000e220000000a00 */
[----:B------:R-:W-:Y:S01]  /*5a20*/  SHF.R.U32.HI R0, RZ, R0, R9 ;  /* 0x00000000ff007219 */ /* 0x000fe20000011609 */
[----:B------:R-:W-:Y:S01]  /*5a30*/  ULDC UR4, c[0x0][0x150] ;  /* 0x0000540000047ab9 */ /* 0x000fe20000000800 */
[----:B------:R-:W-:Y:S02]  /*5a40*/  IADD3 R3, P0, RZ, -R18, RZ ;  /* 0x80000012ff037210 */ /* 0x000fe40007f1e0ff */
[----:B----4-:R-:W-:-:S03]  /*5a50*/  I2FP.F32.U32 R7, R19 ;  /* 0x0000001300077245 */ /* 0x010fc60000201000 */
[----:B------:R-:W1:Y:S01]  /*5a60*/  LDC R6, c[0x0][0x618] ;  /* 0x00018600ff067b82 */ /* 0x000e620000000800 */
[----:B------:R-:W-:Y:S02]  /*5a70*/  IMAD.X R5, RZ, RZ, ~R0, P0 ;  /* 0x000000ffff057224 */ /* 0x000fe400000e0e00 */
[----:B------:R-:W-:Y:S01]  /*5a80*/  FMUL R7, R7, UR4 ;  /* 0x0000000407077c20 */ /* 0x000fe20008400000 */
[----:B------:R-:W-:Y:S01]  /*5a90*/  ULDC UR4, c[0x0][0x154] ;  /* 0x0000550000047ab9 */ /* 0x000fe20000000800 */
[-C--:B------:R-:W-:Y:S02]  /*5aa0*/  IMAD R0, R5, R14.reuse, RZ ;  /* 0x0000000e05007224 */ /* 0x080fe400078e02ff */
[C---:B------:R-:W-:Y:S01]  /*5ab0*/  IMAD.WIDE.U32 R4, R3.reuse, R14, R16 ;  /* 0x0000000e03047225 */ /* 0x040fe200078e0010 */
[----:B------:R-:W2:Y:S01]  /*5ac0*/  LDC R8, c[0x0][0x608] ;  /* 0x00018200ff087b82 */ /* 0x000ea20000000800 */
[----:B------:R-:W3:Y:S02]  /*5ad0*/  F2I.U32.TRUNC.NTZ R7, R7 ;  /* 0x0000000700077305 */ /* 0x000ee4000020f000 */
[----:B------:R-:W-:-:S04]  /*5ae0*/  IMAD R3, R3, R15, R0 ;  /* 0x0000000f03037224 */ /* 0x000fc800078e0200 */
[----:B------:R-:W-:Y:S01]  /*5af0*/  IMAD.IADD R3, R5, 0x1, R3 ;  /* 0x0000000105037824 */ /* 0x000fe200078e0203 */
[----:B------:R-:W4:Y:S01]  /*5b00*/  LDC R22, c[0x0][0x658] ;  /* 0x00019600ff167b82 */ /* 0x000f220000000800 */
[----:B------:R-:W-:Y:S02]  /*5b10*/  I2FP.F32.U32 R5, R20 ;  /* 0x0000001400057245 */ /* 0x000fe40000201000 */
[----:B0-----:R-:W-:-:S04]  /*5b20*/  ISETP.NE.U32.AND P0, PT, R24, RZ, PT ;  /* 0x000000ff1800720c */ /* 0x001fc80003f05070 */
[----:B------:R-:W-:Y:S01]  /*5b30*/  ISETP.NE.AND.EX P0, PT, R25, RZ, PT, P0 ;  /* 0x000000ff1900720c */ /* 0x000fe20003f05300 */
[----:B------:R-:W0:Y:S01]  /*5b40*/  LDC R0, c[0x0][0x144] ;  /* 0x00005100ff007b82 */ /* 0x000e220000000800 */
[-C--:B-1----:R-:W-:Y:S01]  /*5b50*/  SHF.R.U64 R10, R4, R6.reuse, R3 ;  /* 0x00000006040a7219 */ /* 0x082fe20000001203 */
[----:B---3--:R-:W-:Y:S01]  /*5b60*/  IMAD.MOV R7, RZ, RZ, -R7 ;  /* 0x000000ffff077224 */ /* 0x008fe200078e0a07 */
[----:B------:R-:W-:Y:S01]  /*5b70*/  SHF.R.U32.HI R3, RZ, R6, R3 ;  /* 0x00000006ff037219 */ /* 0x000fe20000011603 */
[----:B------:R-:W-:-:S04]  /*5b80*/  FMUL R6, R5, UR4 ;  /* 0x0000000405067c20 */ /* 0x000fc80008400000 */
[----:B------:R-:W1:Y:S01]  /*5b90*/  LDC R15, c[0x0][0x148] ;  /* 0x00005200ff0f7b82 */ /* 0x000e620000000800 */
[----:B------:R3:W0:Y:S01]  /*5ba0*/  F2I.U32.TRUNC.NTZ R14, R6 ;  /* 0x00000006000e7305 */ /* 0x000622000020f000 */
[-CC-:B--2---:R-:W-:Y:S02]  /*5bb0*/  SHF.R.U64 R12, R10, R8.reuse, R3.reuse ;  /* 0x000000080a0c7219 */ /* 0x184fe40000001203 */
[----:B------:R-:W-:-:S04]  /*5bc0*/  SHF.R.U32.HI R3, RZ, R8, R3 ;  /* 0x00000008ff037219 */ /* 0x000fc80000011603 */
[----:B------:R-:W2:Y:S01]  /*5bd0*/  LDC R21, c[0x0][0x600] ;  /* 0x00018000ff157b82 */ /* 0x000ea20000000800 */
[-CC-:B----4-:R-:W-:Y:S02]  /*5be0*/  SHF.R.U64 R13, R12, R22.reuse, R3.reuse ;  /* 0x000000160c0d7219 */ /* 0x190fe40000001203 */
[----:B------:R-:W-:-:S03]  /*5bf0*/  SHF.R.U32.HI R5, RZ, R22, R3 ;  /* 0x00000016ff057219 */ /* 0x000fc60000011603 */
[----:B------:R-:W-:Y:S02]  /*5c00*/  IMAD.MOV.U32 R4, RZ, RZ, R13 ;  /* 0x000000ffff047224 */ /* 0x000fe400078e000d */
[----:B------:R-:W4:Y:S01]  /*5c10*/  LDC R26, c[0x0][0x648] ;  /* 0x00019200ff1a7b82 */ /* 0x000f220000000800 */
[----:B0-----:R-:W-:-:S07]  /*5c20*/  IMAD R22, R0, R7, R19 ;  /* 0x0000000700167224 */ /* 0x001fce00078e0213 */
[----:B------:R-:W0:Y:S08]  /*5c30*/  LDC R27, c[0x0][0x638] ;  /* 0x00018e00ff1b7b82 */ /* 0x000e300000000800 */
[----:B------:R-:W0:Y:S01]  /*5c40*/  LDC R28, c[0x0][0x610] ;  /* 0x00018400ff1c7b82 */ /* 0x000e220000000800 */
[----:B-1-3--:R-:W-:Y:S05]  /*5c50*/  @!P0 BRA `(.L_x_172) ;  /* 0x0000000000288947 */ /* 0x00afea0003800000 */
[----:B------:R-:W1:Y:S02]  /*5c60*/  LDC R0, c[0x0][0x64c] ;  /* 0x00019300ff007b82 */ /* 0x000e640000000800 */
[----:B-1----:R-:W-:-:S05]  /*5c70*/  IADD3 R3, P0, R13, R0, RZ ;  /* 0x000000000d037210 */ /* 0x002fca0007f1e0ff */
        /* <DEDUP_REMOVED lines=8> */
.L_x_172:
[----:B------:R-:W-:Y:S01]  /*5d00*/  ISETP.NE.AND P0, PT, R2, 0x1, PT ;  /* 0x000000010200780c */ /* 0x000fe20003f05270 */
[----:B------:R-:W-:Y:S01]  /*5d10*/  IMAD.MOV R14, RZ, RZ, -R14 ;  /* 0x000000ffff0e7224 */ /* 0x000fe200078e0a0e */
[----:B----4-:R-:W-:Y:S01]  /*5d20*/  SHF.R.U64 R0, R4, R26, R5 ;  /* 0x0000001a04007219 */ /* 0x010fe20000001205 */
[----:B--2---:R-:W-:Y:S01]  /*5d30*/  VIADD R5, R21, 0xffffffff ;  /* 0xffffffff15057836 */ /* 0x004fe20000000000 */
[----:B------:R-:W-:-:S03]  /*5d40*/  LOP3.LUT R3, R12, R99, RZ, 0xc0, !PT ;  /* 0x000000630c037212 */ /* 0x000fc600078ec0ff */
[----:B------:R-:W-:Y:S01]  /*5d50*/  IMAD.MOV R4, RZ, RZ, -R0 ;  /* 0x000000ffff047224 */ /* 0x000fe200078e0a00 */
[----:B------:R-:W-:Y:S01]  /*5d60*/  LOP3.LUT R5, R10, R5, RZ, 0xc0, !PT ;  /* 0x000000050a057212 */ /* 0x000fe200078ec0ff */
[----:B------:R-:W-:Y:S02]  /*5d70*/  IMAD R3, R96, R0, R3 ;  /* 0x0000000060037224 */ /* 0x000fe400078e0203 */
[----:B0-----:R-:W-:Y:S02]  /*5d80*/  IMAD R0, R4, R27, R13 ;  /* 0x0000001b04007224 */ /* 0x001fe400078e020d */
[----:B------:R-:W-:Y:S02]  /*5d90*/  @P0 IMAD R22, R15, R14, R20 ;  /* 0x0000000e0f160224 */ /* 0x000fe400078e0214 */
[----:B------:R-:W-:Y:S02]  /*5da0*/  IMAD.MOV.U32 R4, RZ, RZ, 0x1 ;  /* 0x00000001ff047424 */ /* 0x000fe400078e00ff */
[----:B------:R-:W-:-:S02]  /*5db0*/  IMAD R22, R3, R28, R22 ;  /* 0x0000001c03167224 */ /* 0x000fc400078e0216 */
[----:B------:R-:W-:Y:S01]  /*5dc0*/  IMAD R3, R0, R21, R5 ;  /* 0x0000001500037224 */ /* 0x000fe200078e0205 */
[----:B------:R-:W-:-:S04]  /*5dd0*/  PRMT R0, R4, 0x7610, R0 ;  /* 0x0000761004007816 */ /* 0x000fc80000000000 */
[----:B------:R-:W-:Y:S02]  /*5de0*/  SEL R19, R3, R22, !P0 ;  /* 0x0000001603137207 */ /* 0x000fe40004000000 */
[----:B------:R-:W-:-:S07]  /*5df0*/  SEL R22, R22, R3, !P0 ;  /* 0x0000000316167207 */ /* 0x000fce0004000000 */
.L_x_170:
[----:B------:R-:W-:Y:S02]  /*5e00*/  LOP3.LUT P0, RZ, R0, 0xff, RZ, 0xc0, !PT ;  /* 0x000000ff00ff7812 */ /* 0x000fe4000780c0ff */
[----:B------:R-:W-:-:S11]  /*5e10*/  LOP3.LUT R102, R102, 0x1, RZ, 0x3c, !PT ;  /* 0x0000000166667812 */ /* 0x000fd600078e3cff */
[----:B------:R-:W-:Y:S05]  /*5e20*/  @P0 BRA `(.L_x_173) ;  /* 0xffffffbc00740947 */ /* 0x000fea000383ffff */
[----:B------:R-:W-:Y:S05]  /*5e30*/  EXIT ;  /* 0x000000000000794d */ /* 0x000fea0003800000 */
.L_x_18:
[----:B------:R-:W-:-:S08]  /*5e40*/  ISETP.NE.AND P0, PT, R14, RZ, PT ;  /* 0x000000ff0e00720c */ /* 0x000fd00003f05270 */
[----:B0-----:R-:W0:-:S00]  /*5e50*/  USETMAXREG.DEALLOC.CTAPOOL 0x28 ;  /* 0x00000028000079c8 */ /* 0x001e0000080e0500 */
[----:B------:R-:W-:Y:S05]  /*5e60*/  @P0 EXIT ;  /* 0x000000000000094d */ /* 0x000fea0003800000 */
[----:B0-----:R-:W-:Y:S01]  /*5e70*/  LOP3.LUT P0, RZ, R8, 0xff, RZ, 0xc0, !PT ;  /* 0x000000ff08ff7812 */ /* 0x001fe2000780c0ff */
[----:B------:R-:W-:Y:S02]  /*5e80*/  IMAD.MOV.U32 R3, RZ, RZ, 0x1 ;  /* 0x00000001ff037424 */ /* 0x000fe400078e00ff */
[----:B------:R-:W-:-:S10]  /*5e90*/  IMAD.MOV.U32 R8, RZ, RZ, RZ ;  /* 0x000000ffff087224 */ /* 0x000fd400078e00ff */
[----:B------:R-:W-:Y:S05]  /*5ea0*/  @!P0 BRA `(.L_x_174) ;  /* 0x0000000c00388947 */ /* 0x000fea0003800000 */
[----:B------:R-:W0:Y:S01]  /*5eb0*/  S2R R12, SR_CgaCtaId ;  /* 0x00000000000c7919 */ /* 0x000e220000008800 */
[----:B------:R-:W-:Y:S01]  /*5ec0*/  LOP3.LUT P0, RZ, R5, 0x1f, RZ, 0xc0, !PT ;  /* 0x0000001f05ff7812 */ /* 0x000fe2000780c0ff */
[----:B------:R-:W-:Y:S01]  /*5ed0*/  ULDC UR5, c[0x0][0x658] ;  /* 0x0001960000057ab9 */ /* 0x000fe20000000800 */
[C---:B------:R-:W-:Y:S01]  /*5ee0*/  ISETP.NE.AND P2, PT, R4.reuse, RZ, PT ;  /* 0x000000ff0400720c */ /* 0x040fe20003f45270 */
[----:B------:R-:W-:Y:S01]  /*5ef0*/  UMOV UR6, 0xffffffff ;  /* 0xffffffff00067882 */ /* 0x000fe20000000000 */
[----:B------:R-:W-:Y:S01]  /*5f00*/  ISETP.NE.OR P0, PT, R4, RZ, !P0 ;  /* 0x000000ff0400720c */ /* 0x000fe20004705670 */
[----:B------:R-:W-:Y:S01]  /*5f10*/  BSSY B0, `(.L_x_174) ;  /* 0x00000c7000007945 */ /* 0x000fe20003800000 */
[----:B------:R-:W-:Y:S01]  /*5f20*/  USHF.L.U32 UR6, UR6, UR5, URZ ;  /* 0x0000000506067299 */ /* 0x000fe2000800063f */
[----:B------:R-:W-:Y:S01]  /*5f30*/  IMAD.MOV.U32 R10, RZ, RZ, 0x1 ;  /* 0x00000001ff0a7424 */ /* 0x000fe200078e00ff */
[----:B------:R-:W-:Y:S01]  /*5f40*/  LOP3.LUT R9, R23, 0x2, RZ, 0xfc, !PT ;  /* 0x0000000217097812 */ /* 0x000fe200078efcff */
[----:B------:R-:W-:Y:S01]  /*5f50*/  IMAD.MOV.U32 R3, RZ, RZ, 0x1 ;  /* 0x00000001ff037424 */ /* 0x000fe200078e00ff */
[----:B------:R-:W-:Y:S01]  /*5f60*/  ULDC UR4, c[0x0][0x600] ;  /* 0x0001800000047ab9 */ /* 0x000fe20000000800 */
[----:B------:R-:W-:Y:S01]  /*5f70*/  IMAD.MOV.U32 R8, RZ, RZ, RZ ;  /* 0x000000ffff087224 */ /* 0x000fe200078e00ff */
[----:B------:R-:W-:Y:S01]  /*5f80*/  UMOV UR7, 0x1 ;  /* 0x0000000100077882 */ /* 0x000fe20000000000 */
[----:B------:R-:W-:-:S02]  /*5f90*/  UIADD3 UR19, UR40, 0x1, URZ ;  /* 0x0000000128137890 */ /* 0x000fc4000fffe03f */
[----:B------:R-:W-:Y:S02]  /*5fa0*/  UIADD3 UR15, UR4, -0x1, URZ ;  /* 0xffffffff040f7890 */ /* 0x000fe4000fffe03f */
[----:B------:R-:W-:Y:S02]  /*5fb0*/  USHF.L.U32 UR17, UR7, UR5, URZ ;  /* 0x0000000507117299 */ /* 0x000fe4000800063f */
[----:B------:R-:W-:Y:S01]  /*5fc0*/  ULOP3.LUT UR16, URZ, UR6, URZ, 0x33, !UPT ;  /* 0x000000063f107292 */ /* 0x000fe2000f8e333f */
[----:B------:R-:W-:Y:S01]  /*5fd0*/  ULDC.64 UR20, c[0x0][0x198] ;  /* 0x0000660000147ab9 */ /* 0x000fe20000000a00 */
[C---:B0-----:R-:W-:Y:S02]  /*5fe0*/  IMAD.SHL.U32 R4, R12.reuse, 0x800, RZ ;  /* 0x000008000c047824 */ /* 0x041fe400078e00ff */
[----:B------:R-:W-:-:S03]  /*5ff0*/  IMAD.SHL.U32 R12, R12, 0x40, RZ ;  /* 0x000000400c0c7824 */ /* 0x000fc600078e00ff */
[----:B------:R-:W-:Y:S02]  /*6000*/  LOP3.LUT R4, R4, 0x800, RZ, 0xc0, !PT ;  /* 0x0000080004047812 */ /* 0x000fe400078ec0ff */
[----:B------:R-:W-:-:S03]  /*6010*/  LOP3.LUT R12, R12, 0x40, RZ, 0xc0, !PT ;  /* 0x000000400c0c7812 */ /* 0x000fc600078ec0ff */
[----:B------:R-:W-:-:S07]  /*6020*/  VIADD R11, R4, 0x12b80 ;  /* 0x00012b80040b7836 */ /* 0x000fce0000000000 */
.L_x_186:
[----:B------:R-:W-:-:S03]  /*6030*/  UMOV UR4, 0xffffffff ;  /* 0xffffffff00047882 */ /* 0x000fc60000000000 */
[----:B------:R-:W-:Y:S05]  /*6040*/  BRA.DIV UR4, `(.L_x_175) ;  /* 0x0000002204907947 */ /* 0x000fea000b800000 */
[----:B------:R-:W-:-:S13]  /*6050*/  ELECT P6, URZ, PT ;  /* 0x00000000003f782f */ /* 0x000fda00038c0000 */
.L_x_232:
[----:B------:R-:W0:Y:S01]  /*6060*/  LDC R4, c[0x0][0x28c] ;  /* 0x0000a300ff047b82 */ /* 0x000e220000000800 */
[----:B------:R-:W-:Y:S01]  /*6070*/  BSSY B1, `(.L_x_176) ;  /* 0x0000039000017945 */ /* 0x000fe20003800000 */
[----:B0-----:R-:W-:-:S13]  /*6080*/  ISETP.LT.OR P6, PT, R4, 0x1, !P6 ;  /* 0x000000010400780c */ /* 0x001fda00077c1670 */
[----:B------:R-:W-:Y:S05]  /*6090*/  @P6 BRA `(.L_x_177) ;  /* 0x0000000000d86947 */ /* 0x000fea0003800000 */
[----:B------:R-:W-:Y:S02]  /*60a0*/  IMAD R19, R19, 0x80, R12 ;  /* 0x0000008013137824 */ /* 0x000fe400078e020c */
[----:B------:R-:W-:Y:S02]  /*60b0*/  IMAD.SHL.U32 R22, R22, 0x40, RZ ;  /* 0x0000004016167824 */ /* 0x000fe400078e00ff */
[----:B------:R-:W-:Y:S02]  /*60c0*/  IMAD.MOV.U32 R15, RZ, RZ, RZ ;  /* 0x000000ffff0f7224 */ /* 0x000fe400078e00ff */
[----:B------:R-:W-:Y:S02]  /*60d0*/  IMAD.U32 R20, RZ, RZ, UR19 ;  /* 0x00000013ff147e24 */ /* 0x000fe4000f8e00ff */
[----:B------:R-:W-:Y:S02]  /*60e0*/  IMAD.MOV.U32 R4, RZ, RZ, R3 ;  /* 0x000000ffff047224 */ /* 0x000fe400078e0003 */
[----:B------:R-:W-:-:S07]  /*60f0*/  IMAD.MOV.U32 R6, RZ, RZ, R8 ;  /* 0x000000ffff067224 */ /* 0x000fce00078e0008 */
.L_x_181:
[----:B------:R-:W0:Y:S01]  /*6100*/  S2R R14, SR_CgaCtaId ;  /* 0x00000000000e7919 */ /* 0x000e220000008800 */
[----:B------:R-:W-:Y:S01]  /*6110*/  MOV R5, 0x400 ;  /* 0x0000040000057802 */ /* 0x000fe20000000f00 */
[----:B------:R-:W1:Y:S03]  /*6120*/  @!P2 LDC R7, c[0x0][0x500] ;  /* 0x00014000ff07ab82 */ /* 0x000e660000000800 */
[----:B0-----:R-:W-:Y:S02]  /*6130*/  LEA R13, R14, R5, 0x18 ;  /* 0x000000050e0d7211 */ /* 0x001fe400078ec0ff */
[----:B------:R-:W-:-:S03]  /*6140*/  SHF.L.U32 R5, R4, 0x1f, RZ ;  /* 0x0000001f04057819 */ /* 0x000fc600000006ff */
[----:B------:R-:W-:-:S04]  /*6150*/  IMAD R14, R6, 0x8, R13 ;  /* 0x00000008060e7824 */ /* 0x000fc800078e020d */
[----:B------:R-:W0:Y:S02]  /*6160*/  SYNCS.PHASECHK.TRANS64.TRYWAIT P1, [R14+URZ+0x128], R5 ;  /* 0x000128050e0075a7 */ /* 0x000e24000802017f */
[----:B01----:R-:W-:Y:S05]  /*6170*/  @!P1 BRA `(.L_x_178) ;  /* 0x0000002000649947 */ /* 0x003fea0003800000 */
.L_x_233:
[----:B0-----:R-:W-:Y:S01]  /*6180*/  PRMT R5, R9, 0x9910, RZ ;  /* 0x0000991009057816 */ /* 0x001fe200000000ff */
[----:B------:R0:W-:Y:S03]  /*6190*/  @!P2 SYNCS.ARRIVE.TRANS64 RZ, [R14+URZ], R7 ;  /* 0x000000070effa9a7 */ /* 0x0001e6000800003f */
[----:B------:R-:W-:-:S13]  /*61a0*/  ISETP.NE.AND P1, PT, R5, 0x2, PT ;  /* 0x000000020500780c */ /* 0x000fda0003f25270 */
[----:B0-----:R-:W-:Y:S05]  /*61b0*/  @P1 BRA `(.L_x_179) ;  /* 0x0000000000041947 */ /* 0x001fea0003800000 */
[----:B------:R-:W-:Y:S01]  /*61c0*/  BPT.TRAP 0x1 ;  /* 0x000000040000795c */ /* 0x000fe20000300000 */
.L_x_179:
[----:B------:R-:W-:Y:S05]  /*61d0*/  @P0 BRA `(.L_x_180) ;  /* 0x0000000000040947 */ /* 0x000fea0003800000 */
[----:B------:R-:W-:Y:S01]  /*61e0*/  BPT.TRAP 0x1 ;  /* 0x000000040000795c */ /* 0x000fe20000300000 */
.L_x_180:
[----:B------:R-:W-:Y:S01]  /*61f0*/  R2UR UR13, R13 ;  /* 0x000000000d0d72ca */ /* 0x000fe200000e0000 */
[----:B------:R-:W-:Y:S01]  /*6200*/  IMAD R13, R6, 0x800, R13 ;  /* 0x00000800060d7824 */ /* 0x000fe200078e020d */
[----:B------:R-:W-:Y:S01]  /*6210*/  R2UR UR9, R14 ;  /* 0x000000000e0972ca */ /* 0x000fe200000e0000 */
[----:B------:R-:W-:Y:S01]  /*6220*/  IMAD R5, R6, 0x1000, R11 ;  /* 0x0000100006057824 */ /* 0x000fe200078e020b */
[----:B------:R-:W-:Y:S01]  /*6230*/  UIADD3 UR4, UP0, UR20, 0xf0, URZ ;  /* 0x000000f014047890 */ /* 0x000fe2000ff1e03f */
[----:B------:R-:W-:Y:S01]  /*6240*/  VIADD R20, R20, 0xffffffff ;  /* 0xffffffff14147836 */ /* 0x000fe20000000000 */
[----:B------:R-:W-:Y:S01]  /*6250*/  R2UR UR5, R13 ;  /* 0x000000000d0572ca */ /* 0x000fe200000e0000 */
[----:B------:R-:W-:Y:S01]  /*6260*/  UIADD3 UR22, UP1, UR20, 0x1f0, URZ ;  /* 0x000001f014167890 */ /* 0x000fe2000ff3e03f */
[----:B------:R-:W-:Y:S01]  /*6270*/  R2UR UR8, R5 ;  /* 0x00000000050872ca */ /* 0x000fe200000e0000 */
[----:B------:R-:W-:Y:S01]  /*6280*/  VIADD R6, R6, 0x1 ;  /* 0x0000000106067836 */ /* 0x000fe20000000000 */
[----:B------:R-:W-:Y:S01]  /*6290*/  R2UR UR11, R22 ;  /* 0x00000000160b72ca */ /* 0x000fe200000e0000 */
[----:B------:R-:W-:Y:S01]  /*62a0*/  UIADD3.X UR23, URZ, UR21, URZ, UP1, !UPT ;  /* 0x000000153f177290 */ /* 0x000fe20008ffe43f */
[----:B------:R-:W-:Y:S01]  /*62b0*/  R2UR UR10, R15 ;  /* 0x000000000f0a72ca */ /* 0x000fe200000e0000 */
[----:B------:R-:W-:Y:S01]  /*62c0*/  UMOV UR6, 0x0 ;  /* 0x0000000000067882 */ /* 0x000fe20000000000 */
[----:B------:R-:W-:Y:S01]  /*62d0*/  R2UR UR12, R18 ;  /* 0x00000000120c72ca */ /* 0x000fe200000e0000 */
[----:B------:R-:W-:Y:S01]  /*62e0*/  UMOV UR7, 0x10000000 ;  /* 0x1000000000077882 */ /* 0x000fe20000000000 */
[----:B------:R-:W-:Y:S01]  /*62f0*/  R2UR UR18, R19 ;  /* 0x00000000131272ca */ /* 0x000fe200000e0000 */
[----:B------:R-:W-:Y:S01]  /*6300*/  UMOV UR24, 0x30000 ;  /* 0x0003000000187882 */ /* 0x000fe20000000000 */
[----:B------:R-:W-:Y:S01]  /*6310*/  ISETP.GT.AND P3, PT, R20, 0x1, PT ;  /* 0x000000011400780c */ /* 0x000fe20003f64270 */
[----:B------:R-:W-:Y:S01]  /*6320*/  UIADD3 UR14, UR5, 0x380, URZ ;  /* 0x00000380050e7890 */ /* 0x000fe2000fffe03f */
[----:B------:R-:W-:Y:S01]  /*6330*/  ISETP.NE.AND P1, PT, R6, 0x25, PT ;  /* 0x000000250600780c */ /* 0x000fe20003f25270 */
[----:B------:R-:W-:Y:S01]  /*6340*/  UIADD3.X UR5, URZ, UR21, URZ, UP0, !UPT ;  /* 0x000000153f057290 */ /* 0x000fe200087fe43f */
[----:B------:R-:W-:Y:S01]  /*6350*/  VIADD R15, R15, 0x20 ;  /* 0x000000200f0f7836 */ /* 0x000fe20000000000 */
[----:B------:R-:W-:Y:S01]  /*6360*/  UIADD3 UR13, UR13, UR8, URZ ;  /* 0x000000080d0d7290 */ /* 0x000fe2000fffe03f */
[----:B------:R-:W-:-:S02]  /*6370*/  SEL R5, RZ, 0x1, P1 ;  /* 0x00000001ff057807 */ /* 0x000fc40000800000 */
[----:B------:R-:W-:Y:S01]  /*6380*/  UMOV UR8, UR14 ;  /* 0x0000000e00087c82 */ /* 0x000fe20008000000 */
[----:B------:R-:W-:Y:S02]  /*6390*/  SEL R6, R6, RZ, P1 ;  /* 0x000000ff06067207 */ /* 0x000fe40000800000 */
[----:B------:R-:W-:Y:S01]  /*63a0*/  LOP3.LUT R4, R4, R5, RZ, 0x3c, !PT ;  /* 0x0000000504047212 */ /* 0x000fe200078e3cff */
[----:B------:R0:W-:Y:S02]  /*63b0*/  UTMALDG.3D [UR8], [UR4], desc[UR6] ;  /* 0x00000608040075b4 */ /* 0x0001e40008011000 */
[----:B0-----:R-:W-:Y:S01]  /*63c0*/  UMOV UR11, UR18 ;  /* 0x00000012000b7c82 */ /* 0x001fe20008000000 */
[----:B------:R-:W-:Y:S02]  /*63d0*/  UMOV UR8, UR13 ;  /* 0x0000000d00087c82 */ /* 0x000fe40008000000 */
[----:B------:R0:W-:Y:S02]  /*63e0*/  UTMALDG.3D.MULTICAST [UR8], [UR22], UR24, desc[UR6] ;  /* 0x00000608160073b4 */ /* 0x0001e40008011818 */
[----:B0-----:R-:W-:Y:S05]  /*63f0*/  @P3 BRA `(.L_x_181) ;  /* 0xfffffffc00403947 */ /* 0x001fea000383ffff */
.L_x_177:
[----:B------:R-:W-:Y:S05]  /*6400*/  BSYNC B1 ;  /* 0x0000000000017941 */ /* 0x000fea0003800000 */
.L_x_176:
[----:B------:R-:W2:Y:S01]  /*6410*/  LDL.64 R24, [R1] ;  /* 0x0000000001187983 */ /* 0x000ea20000100a00 */
[----:B------:R-:W-:Y:S01]  /*6420*/  LOP3.LUT P4, RZ, R10, 0xff, RZ, 0xc0, !PT ;  /* 0x000000ff0aff7812 */ /* 0x000fe2000788c0ff */
[----:B------:R-:W-:Y:S01]  /*6430*/  VIADD R13, R8, UR40 ;  /* 0x00000028080d7c36 */ /* 0x000fe20008000000 */
[----:B------:R-:W-:Y:S01]  /*6440*/  ULDC.64 UR4, c[0x0][0x650] ;  /* 0x0001940000047ab9 */ /* 0x000fe20000000a00 */
[----:B------:R-:W-:Y:S01]  /*6450*/  IMAD.U32 R8, RZ, RZ, UR40 ;  /* 0x00000028ff087e24 */ /* 0x000fe2000f8e00ff */
[----:B------:R-:W-:Y:S01]  /*6460*/  UISETP.GE.U32.AND UP0, UPT, UR40, 0x25, UPT ;  /* 0x000000252800788c */ /* 0x000fe2000bf06070 */
[C---:B------:R-:W-:Y:S01]  /*6470*/  IMAD.WIDE.U32 R4, R13.reuse, -0x45306eb3, RZ ;  /* 0xbacf914d0d047825 */ /* 0x040fe200078e00ff */
[----:B------:R-:W-:Y:S01]  /*6480*/  ISETP.GT.U32.AND P1, PT, R13, 0x24, PT ;  /* 0x000000240d00780c */ /* 0x000fe20003f24070 */
[----:B------:R-:W-:Y:S01]  /*6490*/  BSSY B1, `(.L_x_182) ;  /* 0x000006c000017945 */ /* 0x000fe20003800000 */
[----:B------:R-:W-:Y:S01]  /*64a0*/  PRMT R10, RZ, 0x7610, R10 ;  /* 0x00007610ff0a7816 */ /* 0x000fe2000000000a */
[----:B------:R-:W-:Y:S01]  /*64b0*/  IMAD.MOV.U32 R22, RZ, RZ, -0x1 ;  /* 0xffffffffff167424 */ /* 0x000fe200078e00ff */
[----:B------:R-:W-:Y:S01]  /*64c0*/  ISETP.LT.U32.AND P1, PT, R8, 0x25, P1 ;  /* 0x000000250800780c */ /* 0x000fe20000f21070 */
[----:B------:R-:W-:Y:S01]  /*64d0*/  IMAD.MOV.U32 R19, RZ, RZ, -0x1 ;  /* 0xffffffffff137424 */ /* 0x000fe200078e00ff */
[----:B------:R-:W-:Y:S01]  /*64e0*/  PLOP3.LUT P3, PT, PT, PT, UP0, 0x80, 0x0 ;  /* 0x000000000000781c */ /* 0x000fe20003f6f008 */
[----:B------:R-:W0:Y:S01]  /*64f0*/  @P4 S2R R7, SR_CgaCtaId ;  /* 0x0000000000074919 */ /* 0x000e220000008800 */
[----:B------:R-:W-:Y:S01]  /*6500*/  SEL R4, RZ, 0x1, !P1 ;  /* 0x00000001ff047807 */ /* 0x000fe20004800000 */
[----:B------:R-:W-:Y:S01]  /*6510*/  IMAD.MOV.U32 R18, RZ, RZ, -0x1 ;  /* 0xffffffffff127424 */ /* 0x000fe200078e00ff */
[----:B------:R-:W-:-:S02]  /*6520*/  @P4 MOV R6, 0x400 ;  /* 0x0000040000064802 */ /* 0x000fc40000000f00 */
[----:B------:R-:W-:Y:S02]  /*6530*/  LOP3.LUT R3, R3, R4, RZ, 0x3c, !PT ;  /* 0x0000000403037212 */ /* 0x000fe400078e3cff */
[----:B------:R-:W-:Y:S02]  /*6540*/  PRMT R4, RZ, 0x7610, R4 ;  /* 0x00007610ff047816 */ /* 0x000fe40000000004 */
[----:B0-----:R-:W-:Y:S01]  /*6550*/  @P4 LEA R6, R7, R6, 0x18 ;  /* 0x0000000607064211 */ /* 0x001fe200078ec0ff */
[----:B------:R-:W-:-:S03]  /*6560*/  IMAD.IADD R7, R13, 0x1, -R5 ;  /* 0x000000010d077824 */ /* 0x000fc600078e0a05 */
[----:B------:R0:W-:Y:S02]  /*6570*/  @P4 SYNCS.ARRIVE.TRANS64.A1T0 RZ, [R6+URZ+0x288], RZ ;  /* 0x000288ff06ff49a7 */ /* 0x0001e4000810003f */
[----:B------:R-:W-:-:S04]  /*6580*/  LEA.HI R7, R7, R5, RZ, 0x1f ;  /* 0x0000000507077211 */ /* 0x000fc800078ff8ff */
[----:B------:R-:W-:-:S04]  /*6590*/  SHF.R.U32.HI R8, RZ, 0x5, R7 ;  /* 0x00000005ff087819 */ /* 0x000fc80000011607 */
[----:B------:R-:W-:Y:S01]  /*65a0*/  @P3 LOP3.LUT R3, R3, 0x1, R8, 0x78, !PT ;  /* 0x0000000103033812 */ /* 0x000fe200078e7808 */
[----:B------:R-:W-:Y:S01]  /*65b0*/  IMAD R8, R8, -0x25, R13 ;  /* 0xffffffdb08087824 */ /* 0x000fe200078e020d */
[----:B--2---:R-:W-:-:S05]  /*65c0*/  IADD3 R16, P1, R16, R24, RZ ;  /* 0x0000001810107210 */ /* 0x004fca0007f3e0ff */
[----:B------:R-:W-:Y:S01]  /*65d0*/  IMAD.X R17, R17, 0x1, R0, P1 ;  /* 0x0000000111117824 */ /* 0x000fe200008e0600 */
[----:B------:R-:W-:-:S04]  /*65e0*/  ISETP.GE.U32.AND P1, PT, R16, UR4, PT ;  /* 0x0000000410007c0c */ /* 0x000fc8000bf26070 */
[----:B------:R-:W-:-:S13]  /*65f0*/  ISETP.GE.U32.AND.EX P1, PT, R17, UR5, PT, P1 ;  /* 0x0000000511007c0c */ /* 0x000fda000bf26110 */
[----:B0-----:R-:W-:Y:S05]  /*6600*/  @P1 BRA `(.L_x_183) ;  /* 0x0000000400501947 */ /* 0x001fea0003800000 */
[----:B------:R-:W0:Y:S01]  /*6610*/  S2R R13, SR_CTAID.X ;  /* 0x00000000000d7919 */ /* 0x000e220000002500 */
[----:B------:R-:W-:Y:S01]  /*6620*/  ULDC.64 UR4, c[0x0][0x628] ;  /* 0x00018a0000047ab9 */ /* 0x000fe20000000a00 */
[----:B------:R-:W-:Y:S01]  /*6630*/  ULDC UR7, c[0x0][0x630] ;  /* 0x00018c0000077ab9 */ /* 0x000fe20000000800 */
[----:B------:R-:W-:Y:S01]  /*6640*/  ISETP.NE.U32.AND P1, PT, RZ, UR4, PT ;  /* 0x00000004ff007c0c */ /* 0x000fe2000bf25070 */
[----:B------:R-:W1:Y:S01]  /*6650*/  S2R R14, SR_CTAID.Y ;  /* 0x00000000000e7919 */ /* 0x000e620000002600 */
[----:B------:R-:W-:Y:S01]  /*6660*/  ULDC UR8, c[0x0][0x150] ;  /* 0x0000540000087ab9 */ /* 0x000fe20000000800 */
[----:B------:R-:W-:Y:S01]  /*6670*/  IMAD.MOV.U32 R4, RZ, RZ, R16 ;  /* 0x000000ffff047224 */ /* 0x000fe200078e0010 */
[----:B------:R-:W-:Y:S01]  /*6680*/  ISETP.NE.AND.EX P1, PT, RZ, UR5, PT, P1 ;  /* 0x00000005ff007c0c */ /* 0x000fe2000bf25310 */
[----:B------:R-:W-:Y:S01]  /*6690*/  IMAD.MOV.U32 R5, RZ, RZ, R17 ;  /* 0x000000ffff057224 */ /* 0x000fe200078e0011 */
[----:B0-----:R-:W-:-:S11]  /*66a0*/  I2FP.F32.U32 R19, R13 ;  /* 0x0000000d00137245 */ /* 0x001fd60000201000 */
[----:B------:R-:W-:Y:S05]  /*66b0*/  @!P1 BRA `(.L_x_184) ;  /* 0x0000000000289947 */ /* 0x000fea0003800000 */
[----:B------:R-:W-:Y:S02]  /*66c0*/  ULDC UR6, c[0x0][0x634] ;  /* 0x00018d0000067ab9 */ /* 0x000fe40000000800 */
[----:B------:R-:W-:-:S05]  /*66d0*/  IADD3 R5, P1, R16, UR6, RZ ;  /* 0x0000000610057c10 */ /* 0x000fca000ff3e0ff */
[----:B------:R-:W-:-:S04]  /*66e0*/  IMAD.X R15, RZ, RZ, R17, P1 ;  /* 0x000000ffff0f7224 */ /* 0x000fc800008e0611 */
[----:B------:R-:W-:-:S04]  /*66f0*/  IMAD.WIDE.U32 R6, R15, UR4, RZ ;  /* 0x000000040f067c25 */ /* 0x000fc8000f8e00ff */
[----:B------:R-:W-:-:S04]  /*6700*/  IMAD.WIDE.U32 R6, P1, R5, UR5, R6 ;  /* 0x0000000505067c25 */ /* 0x000fc8000f820006 */
[----:B------:R-:W-:-:S04]  /*6710*/  IMAD.WIDE.U32 R4, R5, UR4, RZ ;  /* 0x0000000405047c25 */ /* 0x000fc8000f8e00ff */
[----:B------:R-:W-:Y:S01]  /*6720*/  IMAD.MOV.U32 R4, RZ, RZ, R7 ;  /* 0x000000ffff047224 */ /* 0x000fe200078e0007 */
[----:B------:R-:W-:Y:S01]  /*6730*/  IADD3 RZ, P3, R5, R6, RZ ;  /* 0x0000000605ff7210 */ /* 0x000fe20007f7e0ff */
[----:B------:R-:W-:-:S04]  /*6740*/  IMAD.X R5, RZ, RZ, RZ, P1 ;  /* 0x000000ffff057224 */ /* 0x000fc800008e06ff */
[----:B------:R-:W-:-:S08]  /*6750*/  IMAD.WIDE.U32.X R4, R15, UR5, R4, P3 ;  /* 0x000000050f047c25 */ /* 0x000fd000098e0404 */
.L_x_184:
[--C-:B------:R-:W-:Y:S01]  /*6760*/  SHF.R.U64 R18, R4, UR7, R5.reuse ;  /* 0x0000000704127c19 */ /* 0x100fe20008001205 */
[----:B------:R-:W-:Y:S01]  /*6770*/  FMUL R19, R19, UR8 ;  /* 0x0000000813137c20 */ /* 0x000fe20008400000 */
[----:B------:R-:W-:Y:S01]  /*6780*/  SHF.R.U32.HI R4, RZ, UR7, R5 ;  /* 0x00000007ff047c19 */ /* 0x000fe20008011605 */
[----:B------:R-:W0:Y:S01]  /*6790*/  LDC R6, c[0x0][0x144] ;  /* 0x00005100ff067b82 */ /* 0x000e220000000800 */
[----:B------:R-:W-:Y:S01]  /*67a0*/  IADD3 R5, P1, RZ, -R18, RZ ;  /* 0x80000012ff057210 */ /* 0x000fe20007f3e0ff */
[----:B------:R-:W-:Y:S01]  /*67b0*/  ULDC UR6, c[0x0][0x154] ;  /* 0x0000550000067ab9 */ /* 0x000fe20000000800 */
[----:B-1----:R-:W-:Y:S01]  /*67c0*/  I2FP.F32.U32 R7, R14 ;  /* 0x0000000e00077245 */ /* 0x002fe20000201000 */
[----:B------:R-:W1:Y:S01]  /*67d0*/  F2I.U32.TRUNC.NTZ R19, R19 ;  /* 0x0000001300137305 */ /* 0x000e62000020f000 */
[----:B------:R-:W-:Y:S01]  /*67e0*/  ULDC.64 UR4, c[0x0][0x620] ;  /* 0x0001880000047ab9 */ /* 0x000fe20000000a00 */
[----:B------:R-:W-:Y:S01]  /*67f0*/  IMAD.X R4, RZ, RZ, ~R4, P1 ;  /* 0x000000ffff047224 */ /* 0x000fe200008e0e04 */
[----:B------:R-:W-:Y:S01]  /*6800*/  ISETP.NE.AND P4, PT, R2, 0x1, PT ;  /* 0x000000010200780c */ /* 0x000fe20003f85270 */
[----:B------:R-:W-:Y:S01]  /*6810*/  FMUL R20, R7, UR6 ;  /* 0x0000000607147c20 */ /* 0x000fe20008400000 */
[----:B------:R-:W2:Y:S01]  /*6820*/  LDC R21, c[0x0][0x148] ;  /* 0x00005200ff157b82 */ /* 0x000ea20000000800 */
[----:B------:R-:W-:Y:S01]  /*6830*/  IMAD R4, R4, UR4, RZ ;  /* 0x0000000404047c24 */ /* 0x000fe2000f8e02ff */
[----:B------:R-:W-:-:S02]  /*6840*/  ULDC.64 UR6, c[0x0][0x640] ;  /* 0x0001900000067ab9 */ /* 0x000fc40000000a00 */
[----:B------:R-:W-:Y:S01]  /*6850*/  ISETP.NE.U32.AND P1, PT, RZ, UR6, PT ;  /* 0x00000006ff007c0c */ /* 0x000fe2000bf25070 */
[----:B------:R-:W3:Y:S01]  /*6860*/  F2I.U32.TRUNC.NTZ R20, R20 ;  /* 0x0000001400147305 */ /* 0x000ee2000020f000 */
[C---:B------:R-:W-:Y:S02]  /*6870*/  IMAD R7, R5.reuse, UR5, R4 ;  /* 0x0000000505077c24 */ /* 0x040fe4000f8e0204 */
[----:B------:R-:W-:Y:S01]  /*6880*/  IMAD.WIDE.U32 R4, R5, UR4, R16 ;  /* 0x0000000405047c25 */ /* 0x000fe2000f8e0010 */
[----:B------:R-:W-:Y:S01]  /*6890*/  ULDC UR4, c[0x0][0x618] ;  /* 0x0001860000047ab9 */ /* 0x000fe20000000800 */
[----:B------:R-:W-:Y:S02]  /*68a0*/  ISETP.NE.AND.EX P1, PT, RZ, UR7, PT, P1 ;  /* 0x00000007ff007c0c */ /* 0x000fe4000bf25310 */
[----:B------:R-:W-:Y:S02]  /*68b0*/  IMAD.IADD R5, R5, 0x1, R7 ;  /* 0x0000000105057824 */ /* 0x000fe400078e0207 */
[----:B-1----:R-:W-:-:S03]  /*68c0*/  IMAD.MOV R19, RZ, RZ, -R19 ;  /* 0x000000ffff137224 */ /* 0x002fc600078e0a13 */
[----:B------:R-:W-:Y:S01]  /*68d0*/  SHF.R.U64 R15, R4, UR4, R5 ;  /* 0x00000004040f7c19 */ /* 0x000fe20008001205 */
[----:B0-----:R-:W-:Y:S01]  /*68e0*/  IMAD R13, R6, R19, R13 ;  /* 0x00000013060d7224 */ /* 0x001fe200078e020d */
[----:B------:R-:W-:Y:S01]  /*68f0*/  SHF.R.U32.HI R4, RZ, UR4, R5 ;  /* 0x00000004ff047c19 */ /* 0x000fe20008011605 */
[----:B------:R-:W-:Y:S01]  /*6900*/  ULDC UR4, c[0x0][0x608] ;  /* 0x0001820000047ab9 */ /* 0x000fe20000000800 */
[----:B---3--:R-:W-:Y:S02]  /*6910*/  IMAD.MOV R6, RZ, RZ, -R20 ;  /* 0x000000ffff067224 */ /* 0x008fe400078e0a14 */
[--C-:B------:R-:W-:Y:S02]  /*6920*/  SHF.R.U64 R20, R15, UR4, R4.reuse ;  /* 0x000000040f147c19 */ /* 0x100fe40008001204 */
[----:B------:R-:W-:Y:S01]  /*6930*/  SHF.R.U32.HI R5, RZ, UR4, R4 ;  /* 0x00000004ff057c19 */ /* 0x000fe20008011604 */
[----:B------:R-:W-:Y:S01]  /*6940*/  ULDC UR4, c[0x0][0x658] ;  /* 0x0001960000047ab9 */ /* 0x000fe20000000800 */
[----:B--2---:R-:W-:-:S02]  /*6950*/  @P4 IMAD R13, R21, R6, R14 ;  /* 0x00000006150d4224 */ /* 0x004fc400078e020e */
[--C-:B------:R-:W-:Y:S02]  /*6960*/  SHF.R.U64 R14, R20, UR4, R5.reuse ;  /* 0x00000004140e7c19 */ /* 0x100fe40008001205 */
[----:B------:R-:W-:-:S03]  /*6970*/  SHF.R.U32.HI R19, RZ, UR4, R5 ;  /* 0x00000004ff137c19 */ /* 0x000fc60008011605 */
[----:B------:R-:W-:Y:S02]  /*6980*/  IMAD.MOV.U32 R6, RZ, RZ, R14 ;  /* 0x000000ffff067224 */ /* 0x000fe400078e000e */
[----:B------:R-:W-:Y:S01]  /*6990*/  IMAD.MOV.U32 R5, RZ, RZ, R19 ;  /* 0x000000ffff057224 */ /* 0x000fe200078e0013 */
[----:B------:R-:W-:Y:S06]  /*69a0*/  @!P1 BRA `(.L_x_185) ;  /* 0x00000000002c9947 */ /* 0x000fec0003800000 */
        /* <DEDUP_REMOVED lines=9> */
[----:B------:R-:W-:-:S04]  /*6a40*/  IMAD.WIDE.U32.X R4, R19, UR7, R4, P3 ;  /* 0x0000000713047c25 */ /* 0x000fc800098e0404 */
[----:B------:R-:W-:-:S07]  /*6a50*/  IMAD.MOV.U32 R6, RZ, RZ, R4 ;  /* 0x000000ffff067224 */ /* 0x000fce00078e0004 */
.L_x_185:
[----:B------:R-:W-:Y:S01]  /*6a60*/  ULDC UR4, c[0x0][0x648] ;  /* 0x0001920000047ab9 */ /* 0x000fe20000000800 */
[----:B------:R-:W-:Y:S01]  /*6a70*/  LOP3.LUT R4, R20, UR16, RZ, 0xc0, !PT ;  /* 0x0000001014047c12 */ /* 0x000fe2000f8ec0ff */
[----:B------:R-:W-:Y:S01]  /*6a80*/  ULDC UR5, c[0x0][0x610] ;  /* 0x0001840000057ab9 */ /* 0x000fe20000000800 */
[----:B------:R-:W-:Y:S01]  /*6a90*/  SHF.R.U64 R5, R6, UR4, R5 ;  /* 0x0000000406057c19 */ /* 0x000fe20008001205 */
[----:B------:R-:W-:Y:S01]  /*6aa0*/  ULDC UR4, c[0x0][0x638] ;  /* 0x00018e0000047ab9 */ /* 0x000fe20000000800 */
[----:B------:R-:W-:-:S03]  /*6ab0*/  LOP3.LUT R15, R15, UR15, RZ, 0xc0, !PT ;  /* 0x0000000f0f0f7c12 */ /* 0x000fc6000f8ec0ff */
[----:B------:R-:W-:Y:S02]  /*6ac0*/  IMAD.MOV R7, RZ, RZ, -R5 ;  /* 0x000000ffff077224 */ /* 0x000fe400078e0a05 */
[----:B------:R-:W-:Y:S02]  /*6ad0*/  IMAD R4, R5, UR17, R4 ;  /* 0x0000001105047c24 */ /* 0x000fe4000f8e0204 */
[----:B------:R-:W-:Y:S01]  /*6ae0*/  IMAD R14, R7, UR4, R14 ;  /* 0x00000004070e7c24 */ /* 0x000fe2000f8e020e */
[----:B------:R-:W-:Y:S01]  /*6af0*/  ULDC UR4, c[0x0][0x600] ;  /* 0x0001800000047ab9 */ /* 0x000fe20000000800 */
[----:B------:R-:W-:Y:S02]  /*6b00*/  IMAD R13, R4, UR5, R13 ;  /* 0x00000005040d7c24 */ /* 0x000fe4000f8e020d */
[----:B------:R-:W-:Y:S02]  /*6b10*/  IMAD R14, R14, UR4, R15 ;  /* 0x000000040e0e7c24 */ /* 0x000fe4000f8e020f */
[----:B------:R-:W-:-:S03]  /*6b20*/  IMAD.MOV.U32 R4, RZ, RZ, 0x1 ;  /* 0x00000001ff047424 */ /* 0x000fc600078e00ff */
[----:B------:R-:W-:Y:S02]  /*6b30*/  SEL R19, R14, R13, !P4 ;  /* 0x0000000d0e137207 */ /* 0x000fe40006000000 */
[----:B------:R-:W-:-:S07]  /*6b40*/  SEL R22, R13, R14, !P4 ;  /* 0x0000000e0d167207 */ /* 0x000fce0006000000 */
.L_x_183:
[----:B------:R-:W-:Y:S05]  /*6b50*/  BSYNC B1 ;  /* 0x0000000000017941 */ /* 0x000fea0003800000 */
.L_x_182:
[----:B------:R-:W-:-:S13]  /*6b60*/  LOP3.LUT P1, RZ, R4, 0xff, RZ, 0xc0, !PT ;  /* 0x000000ff04ff7812 */ /* 0x000fda000782c0ff */
[----:B------:R-:W-:Y:S05]  /*6b70*/  @P1 BRA `(.L_x_186) ;  /* 0xfffffff4002c1947 */ /* 0x000fea000383ffff */
[----:B------:R-:W-:Y:S05]  /*6b80*/  BSYNC B0 ;  /* 0x0000000000007941 */ /* 0x000fea0003800000 */
.L_x_174:
[----:B------:R-:W-:-:S03]  /*6b90*/  UMOV UR4, 0xffffffff ;  /* 0xffffffff00047882 */ /* 0x000fc60000000000 */
[----:B------:R-:W-:Y:S05]  /*6ba0*/  BRA.DIV UR4, `(.L_x_187) ;  /* 0x0000001604ec7947 */ /* 0x000fea000b800000 */
[----:B------:R-:W-:-:S13]  /*6bb0*/  ELECT P6, URZ, PT ;  /* 0x00000000003f782f */ /* 0x000fda00038c0000 */
.L_x_236:
[----:B------:R-:W-:Y:S04]  /*6bc0*/  BSSY B0, `(.L_x_188) ;  /* 0x0000154000007945 */ /* 0x000fe80003800000 */
[----:B------:R-:W-:Y:S05]  /*6bd0*/  @!P6 BRA `(.L_x_189) ;  /* 0x000000140048e947 */ /* 0x000fea0003800000 */
[----:B------:R-:W-:-:S04]  /*6be0*/  LOP3.LUT R23, R23, 0x2, RZ, 0xfc, !PT ;  /* 0x0000000217177812 */ /* 0x000fc800078efcff */
[----:B------:R-:W-:-:S13]  /*6bf0*/  ISETP.NE.AND P0, PT, R23, 0x3, PT ;  /* 0x000000031700780c */ /* 0x000fda0003f05270 */
[----:B------:R-:W-:Y:S05]  /*6c00*/  @!P0 BRA `(.L_x_190) ;  /* 0x0000000000048947 */ /* 0x000fea0003800000 */
[----:B------:R-:W-:Y:S01]  /*6c10*/  BPT.TRAP 0x1 ;  /* 0x000000040000795c */ /* 0x000fe20000300000 */
.L_x_190:
[----:B------:R-:W0:Y:S01]  /*6c20*/  S2R R5, SR_CgaCtaId ;  /* 0x0000000000057919 */ /* 0x000e220000008800 */
[----:B------:R-:W-:Y:S02]  /*6c30*/  MOV R0, 0x400 ;  /* 0x0000040000007802 */ /* 0x000fe40000000f00 */
[----:B------:R-:W-:Y:S02]  /*6c40*/  SHF.L.U32 R2, R3, 0x1f, RZ ;  /* 0x0000001f03027819 */ /* 0x000fe400000006ff */
[----:B0-----:R-:W-:-:S05]  /*6c50*/  LEA R5, R5, R0, 0x18 ;  /* 0x0000000005057211 */ /* 0x001fca00078ec0ff */
[----:B------:R-:W-:-:S04]  /*6c60*/  VIADD R5, R5, 0x128 ;  /* 0x0000012805057836 */ /* 0x000fc80000000000 */
[C---:B------:R-:W-:Y:S02]  /*6c70*/  IMAD R7, R8.reuse, 0x8, R5 ;  /* 0x0000000808077824 */ /* 0x040fe400078e0205 */
[----:B------:R-:W-:Y:S02]  /*6c80*/  VIADD R8, R8, 0x1 ;  /* 0x0000000108087836 */ /* 0x000fe40000000000 */
[----:B------:R-:W0:Y:S03]  /*6c90*/  SYNCS.PHASECHK.TRANS64.TRYWAIT P0, [R7+URZ], R2 ;  /* 0x00000002070075a7 */ /* 0x000e26000800017f */
[----:B------:R-:W-:-:S04]  /*6ca0*/  ISETP.NE.AND P1, PT, R8, 0x25, PT ;  /* 0x000000250800780c */ /* 0x000fc80003f25270 */
[----:B------:R-:W-:Y:S02]  /*6cb0*/  SEL R0, RZ, 0x1, P1 ;  /* 0x00000001ff007807 */ /* 0x000fe40000800000 */
[----:B------:R-:W-:Y:S02]  /*6cc0*/  SEL R8, R8, RZ, P1 ;  /* 0x000000ff08087207 */ /* 0x000fe40000800000 */
[----:B------:R-:W-:-:S03]  /*6cd0*/  LOP3.LUT R9, R3, R0, RZ, 0x3c, !PT ;  /* 0x0000000003097212 */ /* 0x000fc600078e3cff */
[----:B------:R-:W-:Y:S01]  /*6ce0*/  IMAD R6, R8, 0x8, R5 ;  /* 0x0000000808067824 */ /* 0x000fe200078e0205 */
[----:B------:R-:W-:Y:S01]  /*6cf0*/  SHF.L.U32 R3, R9, 0x1f, RZ ;  /* 0x0000001f09037819 */ /* 0x000fe200000006ff */
[----:B0-----:R-:W-:Y:S06]  /*6d00*/  @!P0 BRA `(.L_x_191) ;  /* 0x0000001400b48947 */ /* 0x001fec0003800000 */
.L_x_237:
[----:B------:R-:W1:Y:S01]  /*6d10*/  SYNCS.PHASECHK.TRANS64.TRYWAIT P0, [R6+URZ], R3 ;  /* 0x00000003060075a7 */ /* 0x000e62000800017f */
[----:B------:R-:W-:-:S05]  /*6d20*/  VIADD R0, R8, 0x1 ;  /* 0x0000000108007836 */ /* 0x000fca0000000000 */
[----:B------:R-:W-:-:S04]  /*6d30*/  ISETP.NE.AND P1, PT, R0, 0x25, PT ;  /* 0x000000250000780c */ /* 0x000fc80003f25270 */
[----:B0-----:R-:W-:Y:S02]  /*6d40*/  SEL R2, RZ, 0x1, P1 ;  /* 0x00000001ff027807 */ /* 0x001fe40000800000 */
[----:B------:R-:W-:Y:S02]  /*6d50*/  SEL R0, R0, RZ, P1 ;  /* 0x000000ff00007207 */ /* 0x000fe40000800000 */
[----:B------:R-:W-:-:S03]  /*6d60*/  LOP3.LUT R9, R9, R2, RZ, 0x3c, !PT ;  /* 0x0000000209097212 */ /* 0x000fc600078e3cff */
[----:B------:R-:W-:Y:S01]  /*6d70*/  IMAD R7, R0, 0x8, R5 ;  /* 0x0000000800077824 */ /* 0x000fe200078e0205 */
[----:B------:R-:W-:Y:S01]  /*6d80*/  SHF.L.U32 R4, R9, 0x1f, RZ ;  /* 0x0000001f09047819 */ /* 0x000fe200000006ff */
[----:B-1----:R-:W-:Y:S06]  /*6d90*/  @!P0 BRA `(.L_x_192) ;  /* 0x0000001400a48947 */ /* 0x002fec0003800000 */
.L_x_238:
[----:B------:R-:W1:Y:S01]  /*6da0*/  SYNCS.PHASECHK.TRANS64.TRYWAIT P0, [R7+URZ], R4 ;  /* 0x00000004070075a7 */ /* 0x000e62000800017f */
[----:B------:R-:W-:-:S05]  /*6db0*/  VIADD R0, R0, 0x1 ;  /* 0x0000000100007836 */ /* 0x000fca0000000000 */
[----:B------:R-:W-:-:S04]  /*6dc0*/  ISETP.NE.AND P1, PT, R0, 0x25, PT ;  /* 0x000000250000780c */ /* 0x000fc80003f25270 */
[----:B------:R-:W-:Y:S02]  /*6dd0*/  SEL R2, RZ, 0x1, P1 ;  /* 0x00000001ff027807 */ /* 0x000fe40000800000 */
[----:B------:R-:W-:Y:S02]  /*6de0*/  SEL R0, R0, RZ, P1 ;  /* 0x000000ff00007207 */ /* 0x000fe40000800000 */
[----:B------:R-:W-:-:S03]  /*6df0*/  LOP3.LUT R9, R9, R2, RZ, 0x3c, !PT ;  /* 0x0000000209097212 */ /* 0x000fc600078e3cff */
[----:B0-----:R-:W-:Y:S01]  /*6e00*/  IMAD R6, R0, 0x8, R5 ;  /* 0x0000000800067824 */ /* 0x001fe200078e0205 */
[----:B------:R-:W-:Y:S01]  /*6e10*/  SHF.L.U32 R3, R9, 0x1f, RZ ;  /* 0x0000001f09037819 */ /* 0x000fe200000006ff */
[----:B-1----:R-:W-:Y:S06]  /*6e20*/  @!P0 BRA `(.L_x_193) ;  /* 0x0000001400948947 */ /* 0x002fec0003800000 */
.L_x_239:
        /* <DEDUP_REMOVED lines=9> */
.L_x_240:
        /* <DEDUP_REMOVED lines=9> */
.L_x_241:
        /* <DEDUP_REMOVED lines=9> */
.L_x_242:
        /* <DEDUP_REMOVED lines=9> */
.L_x_243:
        /* <DEDUP_REMOVED lines=9> */
.L_x_244:
        /* <DEDUP_REMOVED lines=9> */
.L_x_245:
        /* <DEDUP_REMOVED lines=9> */
.L_x_246:
        /* <DEDUP_REMOVED lines=9> */
.L_x_247:
        /* <DEDUP_REMOVED lines=9> */
.L_x_248:
        /* <DEDUP_REMOVED lines=9> */
.L_x_249:
        /* <DEDUP_REMOVED lines=9> */
.L_x_250:
        /* <DEDUP_REMOVED lines=9> */
.L_x_251:
        /* <DEDUP_REMOVED lines=9> */
.L_x_252:
        /* <DEDUP_REMOVED lines=9> */
.L_x_253:
        /* <DEDUP_REMOVED lines=9> */
.L_x_254:
        /* <DEDUP_REMOVED lines=9> */
.L_x_255:
        /* <DEDUP_REMOVED lines=9> */
.L_x_256:
        /* <DEDUP_REMOVED lines=9> */
.L_x_257:
        /* <DEDUP_REMOVED lines=9> */
.L_x_258:
        /* <DEDUP_REMOVED lines=9> */
.L_x_259:
        /* <DEDUP_REMOVED lines=9> */
.L_x_260:
        /* <DEDUP_REMOVED lines=9> */
.L_x_261:
        /* <DEDUP_REMOVED lines=9> */
.L_x_262:
        /* <DEDUP_REMOVED lines=9> */
.L_x_263:
        /* <DEDUP_REMOVED lines=9> */
.L_x_264:
        /* <DEDUP_REMOVED lines=9> */
.L_x_265:
        /* <DEDUP_REMOVED lines=9> */
.L_x_266:
        /* <DEDUP_REMOVED lines=9> */
.L_x_267:
        /* <DEDUP_REMOVED lines=9> */
.L_x_268:
        /* <DEDUP_REMOVED lines=9> */
.L_x_269:
        /* <DEDUP_REMOVED lines=9> */
.L_x_270:
        /* <DEDUP_REMOVED lines=9> */
.L_x_271:
[----:B------:R-:W1:Y:S01]  /*8030*/  SYNCS.PHASECHK.TRANS64.TRYWAIT P0, [R6+URZ], R3 ;  /* 0x00000003060075a7 */ /* 0x000e62000800017f */
[----:B------:R-:W-:-:S05]  /*8040*/  VIADD R0, R0, 0x1 ;  /* 0x0000000100007836 */ /* 0x000fca0000000000 */
[----:B------:R-:W-:-:S04]  /*8050*/  ISETP.NE.AND P1, PT, R0, 0x25, PT ;  /* 0x000000250000780c */ /* 0x000fc80003f25270 */
[----:B------:R-:W-:Y:S02]  /*8060*/  SEL R2, RZ, 0x1, P1 ;  /* 0x00000001ff027807 */ /* 0x000fe40000800000 */
[----:B------:R-:W-:Y:S02]  /*8070*/  SEL R0, R0, RZ, P1 ;  /* 0x000000ff00007207 */ /* 0x000fe40000800000 */
[----:B------:R-:W-:Y:S01]  /*8080*/  LOP3.LUT R2, R9, R2, RZ, 0x3c, !PT ;  /* 0x0000000209027212 */ /* 0x000fe200078e3cff */
[----:B-1----:R-:W-:Y:S06]  /*8090*/  @!P0 BRA `(.L_x_226) ;  /* 0x0000000c008c8947 */ /* 0x002fec0003800000 */
.L_x_272:
[----:B------:R-:W-:Y:S01]  /*80a0*/  IMAD R5, R0, 0x8, R5 ;  /* 0x0000000800057824 */ /* 0x000fe200078e0205 */
[----:B------:R-:W-:-:S07]  /*80b0*/  SHF.L.U32 R0, R2, 0x1f, RZ ;  /* 0x0000001f02007819 */ /* 0x000fce00000006ff */
.L_x_227:
[----:B--2---:R2:W3:Y:S02]  /*80c0*/  SYNCS.PHASECHK.TRANS64.TRYWAIT P0, [R5+URZ], R0 ;  /* 0x00000000050075a7 */ /* 0x0044e4000800017f */
[----:B---3--:R-:W-:Y:S05]  /*80d0*/  @!P0 NANOSLEEP.SYNCS 0x989680 ;  /* 0x009896800000895d */ /* 0x008fea0003900000 */
[----:B------:R-:W3:Y:S02]  /*80e0*/  @!P0 SYNCS.PHASECHK.TRANS64 P0, [R5+URZ], R0 ;  /* 0x00000000050085a7 */ /* 0x000ee4000800007f */
[----:B---3--:R-:W-:Y:S05]  /*80f0*/  @!P0 BRA `(.L_x_227) ;  /* 0xfffffffc00f08947 */ /* 0x008fea000383ffff */
.L_x_189:
[----:B------:R-:W-:Y:S05]  /*8100*/  BSYNC B0 ;  /* 0x0000000000007941 */ /* 0x000fea0003800000 */
.L_x_188:
[----:B------:R-:W-:Y:S05]  /*8110*/  EXIT ;  /* 0x000000000000794d */ /* 0x000fea0003800000 */
.L_x_20:
[----:B-1----:R-:W-:-:S04]  /*8120*/  IMAD.U32 R3, RZ, RZ, UR43 ;  /* 0x0000002bff037e24 */ /* 0x002fc8000f8e00ff */
[----:B------:R1:W2:Y:S03]  /*8130*/  SYNCS.PHASECHK.TRANS64.TRYWAIT P0, [R3+URZ+-0x8], R0 ;  /* 0xfffff800030075a7 */ /* 0x0002a6000800017f */
[----:B--2---:R-:W-:Y:S05]  /*8140*/  @!P0 NANOSLEEP.SYNCS 0x989680 ;  /* 0x009896800000895d */ /* 0x004fea0003900000 */
[----:B------:R-:W2:Y:S02]  /*8150*/  @!P0 SYNCS.PHASECHK.TRANS64 P0, [R3+URZ+-0x8], R0 ;  /* 0xfffff800030085a7 */ /* 0x000ea4000800007f */
[----:B--2---:R-:W-:Y:S05]  /*8160*/  @!P0 BRA `(.L_x_20) ;  /* 0xfffffffc00ec8947 */ /* 0x004fea000383ffff */
[----:B------:R-:W-:Y:S05]  /*8170*/  BRA `(.L_x_228) ;  /* 0xffffff9800ac7947 */ /* 0x000fea000383ffff */
.L_x_25:
[----:B--2---:R2:W3:Y:S02]  /*8180*/  SYNCS.PHASECHK.TRANS64.TRYWAIT P1, [R3+URZ], R0 ;  /* 0x00000000030075a7 */ /* 0x0044e4000802017f */
[----:B---3--:R-:W-:Y:S05]  /*8190*/  @!P1 NANOSLEEP.SYNCS 0x989680 ;  /* 0x009896800000995d */ /* 0x008fea0003900000 */
[----:B------:R-:W3:Y:S02]  /*81a0*/  @!P1 SYNCS.PHASECHK.TRANS64 P1, [R3+URZ], R0 ;  /* 0x00000000030095a7 */ /* 0x000ee4000802007f */
[----:B---3--:R-:W-:Y:S05]  /*81b0*/  @!P1 BRA `(.L_x_25) ;  /* 0xfffffffc00f09947 */ /* 0x008fea000383ffff */
[----:B------:R-:W-:Y:S05]  /*81c0*/  BRA `(.L_x_24) ;  /* 0xffffff9c001c7947 */ /* 0x000fea000383ffff */
.L_x_30:
[----:B--2---:R-:W-:-:S04]  /*81d0*/  IMAD.U32 R5, RZ, RZ, UR4 ;  /* 0x00000004ff057e24 */ /* 0x004fc8000f8e00ff */
[----:B------:R2:W3:Y:S03]  /*81e0*/  SYNCS.PHASECHK.TRANS64.TRYWAIT P1, [R5+URZ], R4 ;  /* 0x00000004050075a7 */ /* 0x0004e6000802017f */
[----:B---3--:R-:W-:Y:S05]  /*81f0*/  @!P1 NANOSLEEP.SYNCS 0x989680 ;  /* 0x009896800000995d */ /* 0x008fea0003900000 */
[----:B------:R-:W3:Y:S02]  /*8200*/  @!P1 SYNCS.PHASECHK.TRANS64 P1, [R5+URZ], R4 ;  /* 0x00000004050095a7 */ /* 0x000ee4000802007f */
[----:B---3--:R-:W-:Y:S05]  /*8210*/  @!P1 BRA `(.L_x_30) ;  /* 0xfffffffc00ec9947 */ /* 0x008fea000383ffff */
[----:B------:R-:W-:Y:S05]  /*8220*/  BRA `(.L_x_29) ;  /* 0xffffff9c00787947 */ /* 0x000fea000383ffff */
.L_x_38:
[----:B0-----:R-:W-:-:S04]  /*8230*/  IMAD.U32 R3, RZ, RZ, UR43 ;  /* 0x0000002bff037e24 */ /* 0x001fc8000f8e00ff */
[----:B------:R0:W1:Y:S03]  /*8240*/  SYNCS.PHASECHK.TRANS64.TRYWAIT P0, [R3+URZ+0x8], R0 ;  /* 0x00000800030075a7 */ /* 0x000066000800017f */
[----:B-1----:R-:W-:Y:S05]  /*8250*/  @!P0 NANOSLEEP.SYNCS 0x989680 ;  /* 0x009896800000895d */ /* 0x002fea0003900000 */
[----:B------:R-:W1:Y:S02]  /*8260*/  @!P0 SYNCS.PHASECHK.TRANS64 P0, [R3+URZ+0x8], R0 ;  /* 0x00000800030085a7 */ /* 0x000e64000800007f */
[----:B-1----:R-:W-:Y:S05]  /*8270*/  @!P0 BRA `(.L_x_38) ;  /* 0xfffffffc00ec8947 */ /* 0x002fea000383ffff */
[----:B------:R-:W-:Y:S05]  /*8280*/  BRA `(.L_x_229) ;  /* 0xffffffa000787947 */ /* 0x000fea000383ffff */
.L_x_175:
[----:B------:R-:W-:Y:S01]  /*8290*/  BSSY B1, `(.L_x_230) ;  /* 0x0000006000017945 */ /* 0x000fe20003800000 */
[----:B------:R-:W-:-:S07]  /*82a0*/  IMAD.MOV.U32 R15, RZ, RZ, -0x1 ;  /* 0xffffffffff0f7424 */ /* 0x000fce00078e00ff */
[----:B-----5:R-:W-:Y:S05]  /*82b0*/  WARPSYNC.COLLECTIVE R15, `(.L_x_231) ;  /* 0x000000000f0c7348 */ /* 0x020fea0003c00000 */
[----:B------:R-:W-:Y:S02]  /*82c0*/  ELECT P6, UR62, PT ;  /* 0x00000000003e782f */ /* 0x000fe400038c0000 */
[----:B------:R-:W-:Y:S01]  /*82d0*/  MOV R14, UR62 ;  /* 0x0000003e000e7c02 */ /* 0x000fe20008000f00 */
[----:B-----5:R-:W-:Y:S10]  /*82e0*/  ENDCOLLECTIVE ;  /* 0x000000000000791b */ /* 0x020ff40003800000 */
.L_x_231:
[----:B------:R-:W-:Y:S05]  /*82f0*/  BSYNC B1 ;  /* 0x0000000000017941 */ /* 0x000fea0003800000 */
.L_x_230:
[----:B------:R-:W-:Y:S05]  /*8300*/  BRA `(.L_x_232) ;  /* 0xffffffdc00547947 */ /* 0x000fea000383ffff */
.L_x_178:
[----:B0-----:R0:W1:Y:S02]  /*8310*/  SYNCS.PHASECHK.TRANS64.TRYWAIT P1, [R14+URZ+0x128], R5 ;  /* 0x000128050e0075a7 */ /* 0x001064000802017f */
[----:B-1----:R-:W-:Y:S05]  /*8320*/  @!P1 NANOSLEEP.SYNCS 0x989680 ;  /* 0x009896800000995d */ /* 0x002fea0003900000 */
[----:B------:R-:W1:Y:S02]  /*8330*/  @!P1 SYNCS.PHASECHK.TRANS64 P1, [R14+URZ+0x128], R5 ;  /* 0x000128050e0095a7 */ /* 0x000e64000802007f */
[----:B-1----:R-:W-:Y:S05]  /*8340*/  @!P1 BRA `(.L_x_178) ;  /* 0xfffffffc00f09947 */ /* 0x002fea000383ffff */
[----:B------:R-:W-:Y:S05]  /*8350*/  BRA `(.L_x_233) ;  /* 0xffffffdc00887947 */ /* 0x000fea000383ffff */
.L_x_187:
[----:B------:R-:W-:Y:S01]  /*8360*/  BSSY B0, `(.L_x_234) ;  /* 0x0000006000007945 */ /* 0x000fe20003800000 */
[----:B------:R-:W-:-:S07]  /*8370*/  IMAD.MOV.U32 R15, RZ, RZ, -0x1 ;  /* 0xffffffffff0f7424 */ /* 0x000fce00078e00ff */
[----:B-----5:R-:W-:Y:S05]  /*8380*/  WARPSYNC.COLLECTIVE R15, `(.L_x_235) ;  /* 0x000000000f0c7348 */ /* 0x020fea0003c00000 */
[----:B------:R-:W-:Y:S02]  /*8390*/  ELECT P6, UR62, PT ;  /* 0x00000000003e782f */ /* 0x000fe400038c0000 */
[----:B------:R-:W-:Y:S01]  /*83a0*/  MOV R14, UR62 ;  /* 0x0000003e000e7c02 */ /* 0x000fe20008000f00 */
[----:B-----5:R-:W-:Y:S10]  /*83b0*/  ENDCOLLECTIVE ;  /* 0x000000000000791b */ /* 0x020ff40003800000 */
.L_x_235:
[----:B------:R-:W-:Y:S05]  /*83c0*/  BSYNC B0 ;  /* 0x0000000000007941 */ /* 0x000fea0003800000 */
.L_x_234:
[----:B------:R-:W-:Y:S05]  /*83d0*/  BRA `(.L_x_236) ;  /* 0xffffffe400f87947 */ /* 0x000fea000383ffff */
.L_x_191:
[----:B0-----:R0:W1:Y:S02]  /*83e0*/  SYNCS.PHASECHK.TRANS64.TRYWAIT P0, [R7+URZ], R2 ;  /* 0x00000002070075a7 */ /* 0x001064000800017f */
[----:B-1----:R-:W-:Y:S05]  /*83f0*/  @!P0 NANOSLEEP.SYNCS 0x989680 ;  /* 0x009896800000895d */ /* 0x002fea0003900000 */
[----:B------:R-:W1:Y:S02]  /*8400*/  @!P0 SYNCS.PHASECHK.TRANS64 P0, [R7+URZ], R2 ;  /* 0x00000002070085a7 */ /* 0x000e64000800007f */
[----:B-1----:R-:W-:Y:S05]  /*8410*/  @!P0 BRA `(.L_x_191) ;  /* 0xfffffffc00f08947 */ /* 0x002fea000383ffff */
[----:B------:R-:W-:Y:S05]  /*8420*/  BRA `(.L_x_237) ;  /* 0xffffffe800387947 */ /* 0x000fea000383ffff */
.L_x_192:
[----:B0-----:R0:W1:Y:S02]  /*8430*/  SYNCS.PHASECHK.TRANS64.TRYWAIT P0, [R6+URZ], R3 ;  /* 0x00000003060075a7 */ /* 0x001064000800017f */
[----:B-1----:R-:W-:Y:S05]  /*8440*/  @!P0 NANOSLEEP.SYNCS 0x989680 ;  /* 0x009896800000895d */ /* 0x002fea0003900000 */
[----:B------:R-:W1:Y:S02]  /*8450*/  @!P0 SYNCS.PHASECHK.TRANS64 P0, [R6+URZ], R3 ;  /* 0x00000003060085a7 */ /* 0x000e64000800007f */
[----:B-1----:R-:W-:Y:S05]  /*8460*/  @!P0 BRA `(.L_x_192) ;  /* 0xfffffffc00f08947 */ /* 0x002fea000383ffff */
[----:B------:R-:W-:Y:S05]  /*8470*/  BRA `(.L_x_238) ;  /* 0xffffffe800487947 */ /* 0x000fea000383ffff */
.L_x_193:
[----:B0-----:R0:W1:Y:S02]  /*8480*/  SYNCS.PHASECHK.TRANS64.TRYWAIT P0, [R7+URZ], R4 ;  /* 0x00000004070075a7 */ /* 0x001064000800017f */
[----:B-1----:R-:W-:Y:S05]  /*8490*/  @!P0 NANOSLEEP.SYNCS 0x989680 ;  /* 0x009896800000895d */ /* 0x002fea0003900000 */
[----:B------:R-:W1:Y:S02]  /*84a0*/  @!P0 SYNCS.PHASECHK.TRANS64 P0, [R7+URZ], R4 ;  /* 0x00000004070085a7 */ /* 0x000e64000800007f */
[----:B-1----:R-:W-:Y:S05]  /*84b0*/  @!P0 BRA `(.L_x_193) ;  /* 0xfffffffc00f08947 */ /* 0x002fea000383ffff */
[----:B------:R-:W-:Y:S05]  /*84c0*/  BRA `(.L_x_239) ;  /* 0xffffffe800587947 */ /* 0x000fea000383ffff */
.L_x_194:
[----:B0-----:R0:W1:Y:S02]  /*84d0*/  SYNCS.PHASECHK.TRANS64.TRYWAIT P0, [R6+URZ], R3 ;  /* 0x00000003060075a7 */ /* 0x001064000800017f */
[----:B-1----:R-:W-:Y:S05]  /*84e0*/  @!P0 NANOSLEEP.SYNCS 0x989680 ;  /* 0x009896800000895d */ /* 0x002fea0003900000 */
[----:B------:R-:W1:Y:S02]  /*84f0*/  @!P0 SYNCS.PHASECHK.TRANS64 P0, [R6+URZ], R3 ;  /* 0x00000003060085a7 */ /* 0x000e64000800007f */
[----:B-1----:R-:W-:Y:S05]  /*8500*/  @!P0 BRA `(.L_x_194) ;  /* 0xfffffffc00f08947 */ /* 0x002fea000383ffff */
[----:B------:R-:W-:Y:S05]  /*8510*/  BRA `(.L_x_240) ;  /* 0xffffffe800687947 */ /* 0x000fea000383ffff */
.L_x_195:
[----:B0-----:R0:W1:Y:S02]  /*8520*/  SYNCS.PHASECHK.TRANS64.TRYWAIT P0, [R7+URZ], R4 ;  /* 0x00000004070075a7 */ /* 0x001064000800017f */
[----:B-1----:R-:W-:Y:S05]  /*8530*/  @!P0 NANOSLEEP.SYNCS 0x989680 ;  /* 0x009896800000895d */ /* 0x002fea0003900000 */
[----:B------:R-:W1:Y:S02]  /*8540*/  @!P0 SYNCS.PHASECHK.TRANS64 P0, [R7+URZ], R4 ;  /* 0x00000004070085a7 */ /* 0x000e64000800007f */
[----:B-1----:R-:W-:Y:S05]  /*8550*/  @!P0 BRA `(.L_x_195) ;  /* 0xfffffffc00f08947 */ /* 0x002fea000383ffff */
[----:B------:R-:W-:Y:S05]  /*8560*/  BRA `(.L_x_241) ;  /* 0xffffffe800787947 */ /* 0x000fea000383ffff */
.L_x_196:
[----:B0-----:R0:W1:Y:S02]  /*8570*/  SYNCS.PHASECHK.TRANS64.TRYWAIT P0, [R6+URZ], R3 ;  /* 0x00000003060075a7 */ /* 0x001064000800017f */
[----:B-1----:R-:W-:Y:S05]  /*8580*/  @!P0 NANOSLEEP.SYNCS 0x989680 ;  /* 0x009896800000895d */ /* 0x002fea0003900000 */
[----:B------:R-:W1:Y:S02]  /*8590*/  @!P0 SYNCS.PHASECHK.TRANS64 P0, [R6+URZ], R3 ;  /* 0x00000003060085a7 */ /* 0x000e64000800007f */
[----:B-1----:R-:W-:Y:S05]  /*85a0*/  @!P0 BRA `(.L_x_196) ;  /* 0xfffffffc00f08947 */ /* 0x002fea000383ffff */
[----:B------:R-:W-:Y:S05]  /*85b0*/  BRA `(.L_x_242) ;  /* 0xffffffe800887947 */ /* 0x000fea000383ffff */
.L_x_197:
[----:B0-----:R0:W1:Y:S02]  /*85c0*/  SYNCS.PHASECHK.TRANS64.TRYWAIT P0, [R7+URZ], R4 ;  /* 0x00000004070075a7 */ /* 0x001064000800017f */
[----:B-1----:R-:W-:Y:S05]  /*85d0*/  @!P0 NANOSLEEP.SYNCS 0x989680 ;  /* 0x009896800000895d */ /* 0x002fea0003900000 */
[----:B------:R-:W1:Y:S02]  /*85e0*/  @!P0 SYNCS.PHASECHK.TRANS64 P0, [R7+URZ], R4 ;  /* 0x00000004070085a7 */ /* 0x000e64000800007f */
[----:B-1----:R-:W-:Y:S05]  /*85f0*/  @!P0 BRA `(.L_x_197) ;  /* 0xfffffffc00f08947 */ /* 0x002fea000383ffff */
[----:B------:R-:W-:Y:S05]  /*8600*/  BRA `(.L_x_243) ;  /* 0xffffffe800987947 */ /* 0x000fea000383ffff */
.L_x_198:
[----:B0-----:R0:W1:Y:S02]  /*8610*/  SYNCS.PHASECHK.TRANS64.TRYWAIT P0, [R6+URZ], R3 ;  /* 0x00000003060075a7 */ /* 0x001064000800017f */
[----:B-1----:R-:W-:Y:S05]  /*8620*/  @!P0 NANOSLEEP.SYNCS 0x989680 ;  /* 0x009896800000895d */ /* 0x002fea0003900000 */
[----:B------:R-:W1:Y:S02]  /*8630*/  @!P0 SYNCS.PHASECHK.TRANS64 P0, [R6+URZ], R3 ;  /* 0x00000003060085a7 */ /* 0x000e64000800007f */
[----:B-1----:R-:W-:Y:S05]  /*8640*/  @!P0 BRA `(.L_x_198) ;  /* 0xfffffffc00f08947 */ /* 0x002fea000383ffff */
[----:B------:R-:W-:Y:S05]  /*8650*/  BRA `(.L_x_244) ;  /* 0xffffffe800a87947 */ /* 0x000fea000383ffff */
.L_x_199:
[----:B0-----:R0:W1:Y:S02]  /*8660*/  SYNCS.PHASECHK.TRANS64.TRYWAIT P0, [R7+URZ], R4 ;  /* 0x00000004070075a7 */ /* 0x001064000800017f */
[----:B-1----:R-:W-:Y:S05]  /*8670*/  @!P0 NANOSLEEP.SYNCS 0x989680 ;  /* 0x009896800000895d */ /* 0x002fea0003900000 */
[----:B------:R-:W1:Y:S02]  /*8680*/  @!P0 SYNCS.PHASECHK.TRANS64 P0, [R7+URZ], R4 ;  /* 0x00000004070085a7 */ /* 0x000e64000800007f */
[----:B-1----:R-:W-:Y:S05]  /*8690*/  @!P0 BRA `(.L_x_199) ;  /* 0xfffffffc00f08947 */ /* 0x002fea000383ffff */
[----:B------:R-:W-:Y:S05]  /*86a0*/  BRA `(.L_x_245) ;  /* 0xffffffe800b87947 */ /* 0x000fea000383ffff */
.L_x_200:
[----:B0-----:R0:W1:Y:S02]  /*86b0*/  SYNCS.PHASECHK.TRANS64.TRYWAIT P0, [R6+URZ], R3 ;  /* 0x00000003060075a7 */ /* 0x001064000800017f */
[----:B-1----:R-:W-:Y:S05]  /*86c0*/  @!P0 NANOSLEEP.SYNCS 0x989680 ;  /* 0x009896800000895d */ /* 0x002fea0003900000 */
[----:B------:R-:W1:Y:S02]  /*86d0*/  @!P0 SYNCS.PHASECHK.TRANS64 P0, [R6+URZ], R3 ;  /* 0x00000003060085a7 */ /* 0x000e64000800007f */
[----:B-1----:R-:W-:Y:S05]  /*86e0*/  @!P0 BRA `(.L_x_200) ;  /* 0xfffffffc00f08947 */ /* 0x002fea000383ffff */
[----:B------:R-:W-:Y:S05]  /*86f0*/  BRA `(.L_x_246) ;  /* 0xffffffe800c87947 */ /* 0x000fea000383ffff */
.L_x_201:
[----:B0-----:R0:W1:Y:S02]  /*8700*/  SYNCS.PHASECHK.TRANS64.TRYWAIT P0, [R7+URZ], R4 ;  /* 0x00000004070075a7 */ /* 0x001064000800017f */
[----:B-1----:R-:W-:Y:S05]  /*8710*/  @!P0 NANOSLEEP.SYNCS 0x989680 ;  /* 0x009896800000895d */ /* 0x002fea0003900000 */
[----:B------:R-:W1:Y:S02]  /*8720*/  @!P0 SYNCS.PHASECHK.TRANS64 P0, [R7+URZ], R4 ;  /* 0x00000004070085a7 */ /* 0x000e64000800007f */
[----:B-1----:R-:W-:Y:S05]  /*8730*/  @!P0 BRA `(.L_x_201) ;  /* 0xfffffffc00f08947 */ /* 0x002fea000383ffff */
[----:B------:R-:W-:Y:S05]  /*8740*/  BRA `(.L_x_247) ;  /* 0xffffffe800d87947 */ /* 0x000fea000383ffff */
.L_x_202:
[----:B0-----:R0:W1:Y:S02]  /*8750*/  SYNCS.PHASECHK.TRANS64.TRYWAIT P0, [R6+URZ], R3 ;  /* 0x00000003060075a7 */ /* 0x001064000800017f */
[----:B-1----:R-:W-:Y:S05]  /*8760*/  @!P0 NANOSLEEP.SYNCS 0x989680 ;  /* 0x009896800000895d */ /* 0x002fea0003900000 */
[----:B------:R-:W1:Y:S02]  /*8770*/  @!P0 SYNCS.PHASECHK.TRANS64 P0, [R6+URZ], R3 ;  /* 0x00000003060085a7 */ /* 0x000e64000800007f */
[----:B-1----:R-:W-:Y:S05]  /*8780*/  @!P0 BRA `(.L_x_202) ;  /* 0xfffffffc00f08947 */ /* 0x002fea000383ffff */
[----:B------:R-:W-:Y:S05]  /*8790*/  BRA `(.L_x_248) ;  /* 0xffffffe800e87947 */ /* 0x000fea000383ffff */
.L_x_203:
[----:B0-----:R0:W1:Y:S02]  /*87a0*/  SYNCS.PHASECHK.TRANS64.TRYWAIT P0, [R7+URZ], R4 ;  /* 0x00000004070075a7 */ /* 0x001064000800017f */
[----:B-1----:R-:W-:Y:S05]  /*87b0*/  @!P0 NANOSLEEP.SYNCS 0x989680 ;  /* 0x009896800000895d */ /* 0x002fea0003900000 */
[----:B------:R-:W1:Y:S02]  /*87c0*/  @!P0 SYNCS.PHASECHK.TRANS64 P0, [R7+URZ], R4 ;  /* 0x00000004070085a7 */ /* 0x000e64000800007f */
[----:B-1----:R-:W-:Y:S05]  /*87d0*/  @!P0 BRA `(.L_x_203) ;  /* 0xfffffffc00f08947 */ /* 0x002fea000383ffff */
[----:B------:R-:W-:Y:S05]  /*87e0*/  BRA `(.L_x_249) ;  /* 0xffffffe800f87947 */ /* 0x000fea000383ffff */
.L_x_204:
[----:B0-----:R0:W1:Y:S02]  /*87f0*/  SYNCS.PHASECHK.TRANS64.TRYWAIT P0, [R6+URZ], R3 ;  /* 0x00000003060075a7 */ /* 0x001064000800017f */
[----:B-1----:R-:W-:Y:S05]  /*8800*/  @!P0 NANOSLEEP.SYNCS 0x989680 ;  /* 0x009896800000895d */ /* 0x002fea0003900000 */
[----:B------:R-:W1:Y:S02]  /*8810*/  @!P0 SYNCS.PHASECHK.TRANS64 P0, [R6+URZ], R3 ;  /* 0x00000003060085a7 */ /* 0x000e64000800007f */
[----:B-1----:R-:W-:Y:S05]  /*8820*/  @!P0 BRA `(.L_x_204) ;  /* 0xfffffffc00f08947 */ /* 0x002fea000383ffff */
[----:B------:R-:W-:Y:S05]  /*8830*/  BRA `(.L_x_250) ;  /* 0xffffffec00087947 */ /* 0x000fea000383ffff */
.L_x_205:
[----:B0-----:R0:W1:Y:S02]  /*8840*/  SYNCS.PHASECHK.TRANS64.TRYWAIT P0, [R7+URZ], R4 ;  /* 0x00000004070075a7 */ /* 0x001064000800017f */
[----:B-1----:R-:W-:Y:S05]  /*8850*/  @!P0 NANOSLEEP.SYNCS 0x989680 ;  /* 0x009896800000895d */ /* 0x002fea0003900000 */
[----:B------:R-:W1:Y:S02]  /*8860*/  @!P0 SYNCS.PHASECHK.TRANS64 P0, [R7+URZ], R4 ;  /* 0x00000004070085a7 */ /* 0x000e64000800007f */
[----:B-1----:R-:W-:Y:S05]  /*8870*/  @!P0 BRA `(.L_x_205) ;  /* 0xfffffffc00f08947 */ /* 0x002fea000383ffff */
[----:B------:R-:W-:Y:S05]  /*8880*/  BRA `(.L_x_251) ;  /* 0xffffffec00187947 */ /* 0x000fea000383ffff */
.L_x_206:
[----:B0-----:R0:W1:Y:S02]  /*8890*/  SYNCS.PHASECHK.TRANS64.TRYWAIT P0, [R6+URZ], R3 ;  /* 0x00000003060075a7 */ /* 0x001064000800017f */
[----:B-1----:R-:W-:Y:S05]  /*88a0*/  @!P0 NANOSLEEP.SYNCS 0x989680 ;  /* 0x009896800000895d */ /* 0x002fea0003900000 */
[----:B------:R-:W1:Y:S02]  /*88b0*/  @!P0 SYNCS.PHASECHK.TRANS64 P0, [R6+URZ], R3 ;  /* 0x00000003060085a7 */ /* 0x000e64000800007f */
[----:B-1----:R-:W-:Y:S05]  /*88c0*/  @!P0 BRA `(.L_x_206) ;  /* 0xfffffffc00f08947 */ /* 0x002fea000383ffff */
[----:B------:R-:W-:Y:S05]  /*88d0*/  BRA `(.L_x_252) ;  /* 0xffffffec00287947 */ /* 0x000fea000383ffff */
.L_x_207:
[----:B0-----:R0:W1:Y:S02]  /*88e0*/  SYNCS.PHASECHK.TRANS64.TRYWAIT P0, [R7+URZ], R4 ;  /* 0x00000004070075a7 */ /* 0x001064000800017f */
[----:B-1----:R-:W-:Y:S05]  /*88f0*/  @!P0 NANOSLEEP.SYNCS 0x989680 ;  /* 0x009896800000895d */ /* 0x002fea0003900000 */
[----:B------:R-:W1:Y:S02]  /*8900*/  @!P0 SYNCS.PHASECHK.TRANS64 P0, [R7+URZ], R4 ;  /* 0x00000004070085a7 */ /* 0x000e64000800007f */
[----:B-1----:R-:W-:Y:S05]  /*8910*/  @!P0 BRA `(.L_x_207) ;  /* 0xfffffffc00f08947 */ /* 0x002fea000383ffff */
[----:B------:R-:W-:Y:S05]  /*8920*/  BRA `(.L_x_253) ;  /* 0xffffffec00387947 */ /* 0x000fea000383ffff */
.L_x_208:
[----:B0-----:R0:W1:Y:S02]  /*8930*/  SYNCS.PHASECHK.TRANS64.TRYWAIT P0, [R6+URZ], R3 ;  /* 0x00000003060075a7 */ /* 0x001064000800017f */
[----:B-1----:R-:W-:Y:S05]  /*8940*/  @!P0 NANOSLEEP.SYNCS 0x989680 ;  /* 0x009896800000895d */ /* 0x002fea0003900000 */
[----:B------:R-:W1:Y:S02]  /*8950*/  @!P0 SYNCS.PHASECHK.TRANS64 P0, [R6+URZ], R3 ;  /* 0x00000003060085a7 */ /* 0x000e64000800007f */
[----:B-1----:R-:W-:Y:S05]  /*8960*/  @!P0 BRA `(.L_x_208) ;  /* 0xfffffffc00f08947 */ /* 0x002fea000383ffff */
[----:B------:R-:W-:Y:S05]  /*8970*/  BRA `(.L_x_254) ;  /* 0xffffffec00487947 */ /* 0x000fea000383ffff */
.L_x_209:
[----:B0-----:R0:W1:Y:S02]  /*8980*/  SYNCS.PHASECHK.TRANS64.TRYWAIT P0, [R7+URZ], R4 ;  /* 0x00000004070075a7 */ /* 0x001064000800017f */
[----:B-1----:R-:W-:Y:S05]  /*8990*/  @!P0 NANOSLEEP.SYNCS 0x989680 ;  /* 0x009896800000895d */ /* 0x002fea0003900000 */
[----:B------:R-:W1:Y:S02]  /*89a0*/  @!P0 SYNCS.PHASECHK.TRANS64 P0, [R7+URZ], R4 ;  /* 0x00000004070085a7 */ /* 0x000e64000800007f */
[----:B-1----:R-:W-:Y:S05]  /*89b0*/  @!P0 BRA `(.L_x_209) ;  /* 0xfffffffc00f08947 */ /* 0x002fea000383ffff */
[----:B------:R-:W-:Y:S05]  /*89c0*/  BRA `(.L_x_255) ;  /* 0xffffffec00587947 */ /* 0x000fea000383ffff */
.L_x_210:
[----:B0-----:R0:W1:Y:S02]  /*89d0*/  SYNCS.PHASECHK.TRANS64.TRYWAIT P0, [R6+URZ], R3 ;  /* 0x00000003060075a7 */ /* 0x001064000800017f */
[----:B-1----:R-:W-:Y:S05]  /*89e0*/  @!P0 NANOSLEEP.SYNCS 0x989680 ;  /* 0x009896800000895d */ /* 0x002fea0003900000 */
[----:B------:R-:W1:Y:S02]  /*89f0*/  @!P0 SYNCS.PHASECHK.TRANS64 P0, [R6+URZ], R3 ;  /* 0x00000003060085a7 */ /* 0x000e64000800007f */
[----:B-1----:R-:W-:Y:S05]  /*8a00*/  @!P0 BRA `(.L_x_210) ;  /* 0xfffffffc00f08947 */ /* 0x002fea000383ffff */
[----:B------:R-:W-:Y:S05]  /*8a10*/  BRA `(.L_x_256) ;  /* 0xffffffec00687947 */ /* 0x000fea000383ffff */
.L_x_211:
[----:B0-----:R0:W1:Y:S02]  /*8a20*/  SYNCS.PHASECHK.TRANS64.TRYWAIT P0, [R7+URZ], R4 ;  /* 0x00000004070075a7 */ /* 0x001064000800017f */
[----:B-1----:R-:W-:Y:S05]  /*8a30*/  @!P0 NANOSLEEP.SYNCS 0x989680 ;  /* 0x009896800000895d */ /* 0x002fea0003900000 */
[----:B------:R-:W1:Y:S02]  /*8a40*/  @!P0 SYNCS.PHASECHK.TRANS64 P0, [R7+URZ], R4 ;  /* 0x00000004070085a7 */ /* 0x000e64000800007f */
[----:B-1----:R-:W-:Y:S05]  /*8a50*/  @!P0 BRA `(.L_x_211) ;  /* 0xfffffffc00f08947 */ /* 0x002fea000383ffff */
[----:B------:R-:W-:Y:S05]  /*8a60*/  BRA `(.L_x_257) ;  /* 0xffffffec00787947 */ /* 0x000fea000383ffff */
.L_x_212:
[----:B0-----:R0:W1:Y:S02]  /*8a70*/  SYNCS.PHASECHK.TRANS64.TRYWAIT P0, [R6+URZ], R3 ;  /* 0x00000003060075a7 */ /* 0x001064000800017f */
[----:B-1----:R-:W-:Y:S05]  /*8a80*/  @!P0 NANOSLEEP.SYNCS 0x989680 ;  /* 0x009896800000895d */ /* 0x002fea0003900000 */
[----:B------:R-:W1:Y:S02]  /*8a90*/  @!P0 SYNCS.PHASECHK.TRANS64 P0, [R6+URZ], R3 ;  /* 0x00000003060085a7 */ /* 0x000e64000800007f */
[----:B-1----:R-:W-:Y:S05]  /*8aa0*/  @!P0 BRA `(.L_x_212) ;  /* 0xfffffffc00f08947 */ /* 0x002fea000383ffff */
[----:B------:R-:W-:Y:S05]  /*8ab0*/  BRA `(.L_x_258) ;  /* 0xffffffec00887947 */ /* 0x000fea000383ffff */
.L_x_213:
[----:B0-----:R0:W1:Y:S02]  /*8ac0*/  SYNCS.PHASECHK.TRANS64.TRYWAIT P0, [R7+URZ], R4 ;  /* 0x00000004070075a7 */ /* 0x001064000800017f */
[----:B-1----:R-:W-:Y:S05]  /*8ad0*/  @!P0 NANOSLEEP.SYNCS 0x989680 ;  /* 0x009896800000895d */ /* 0x002fea0003900000 */
[----:B------:R-:W1:Y:S02]  /*8ae0*/  @!P0 SYNCS.PHASECHK.TRANS64 P0, [R7+URZ], R4 ;  /* 0x00000004070085a7 */ /* 0x000e64000800007f */
[----:B-1----:R-:W-:Y:S05]  /*8af0*/  @!P0 BRA `(.L_x_213) ;  /* 0xfffffffc00f08947 */ /* 0x002fea000383ffff */
[----:B------:R-:W-:Y:S05]  /*8b00*/  BRA `(.L_x_259) ;  /* 0xffffffec00987947 */ /* 0x000fea000383ffff */
.L_x_214:
[----:B0-----:R0:W1:Y:S02]  /*8b10*/  SYNCS.PHASECHK.TRANS64.TRYWAIT P0, [R6+URZ], R3 ;  /* 0x00000003060075a7 */ /* 0x001064000800017f */
[----:B-1----:R-:W-:Y:S05]  /*8b20*/  @!P0 NANOSLEEP.SYNCS 0x989680 ;  /* 0x009896800000895d */ /* 0x002fea0003900000 */
[----:B------:R-:W1:Y:S02]  /*8b30*/  @!P0 SYNCS.PHASECHK.TRANS64 P0, [R6+URZ], R3 ;  /* 0x00000003060085a7 */ /* 0x000e64000800007f */
[----:B-1----:R-:W-:Y:S05]  /*8b40*/  @!P0 BRA `(.L_x_214) ;  /* 0xfffffffc00f08947 */ /* 0x002fea000383ffff */
[----:B------:R-:W-:Y:S05]  /*8b50*/  BRA `(.L_x_260) ;  /* 0xffffffec00a87947 */ /* 0x000fea000383ffff */
.L_x_215:
[----:B0-----:R0:W1:Y:S02]  /*8b60*/  SYNCS.PHASECHK.TRANS64.TRYWAIT P0, [R7+URZ], R4 ;  /* 0x00000004070075a7 */ /* 0x001064000800017f */
[----:B-1----:R-:W-:Y:S05]  /*8b70*/  @!P0 NANOSLEEP.SYNCS 0x989680 ;  /* 0x009896800000895d */ /* 0x002fea0003900000 */
[----:B------:R-:W1:Y:S02]  /*8b80*/  @!P0 SYNCS.PHASECHK.TRANS64 P0, [R7+URZ], R4 ;  /* 0x00000004070085a7 */ /* 0x000e64000800007f */
[----:B-1----:R-:W-:Y:S05]  /*8b90*/  @!P0 BRA `(.L_x_215) ;  /* 0xfffffffc00f08947 */ /* 0x002fea000383ffff */
[----:B------:R-:W-:Y:S05]  /*8ba0*/  BRA `(.L_x_261) ;  /* 0xffffffec00b87947 */ /* 0x000fea000383ffff */
.L_x_216:
[----:B0-----:R0:W1:Y:S02]  /*8bb0*/  SYNCS.PHASECHK.TRANS64.TRYWAIT P0, [R6+URZ], R3 ;  /* 0x00000003060075a7 */ /* 0x001064000800017f */
[----:B-1----:R-:W-:Y:S05]  /*8bc0*/  @!P0 NANOSLEEP.SYNCS 0x989680 ;  /* 0x009896800000895d */ /* 0x002fea0003900000 */
[----:B------:R-:W1:Y:S02]  /*8bd0*/  @!P0 SYNCS.PHASECHK.TRANS64 P0, [R6+URZ], R3 ;  /* 0x00000003060085a7 */ /* 0x000e64000800007f */
[----:B-1----:R-:W-:Y:S05]  /*8be0*/  @!P0 BRA `(.L_x_216) ;  /* 0xfffffffc00f08947 */ /* 0x002fea000383ffff */
[----:B------:R-:W-:Y:S05]  /*8bf0*/  BRA `(.L_x_262) ;  /* 0xffffffec00c87947 */ /* 0x000fea000383ffff */
.L_x_217:
[----:B0-----:R0:W1:Y:S02]  /*8c00*/  SYNCS.PHASECHK.TRANS64.TRYWAIT P0, [R7+URZ], R4 ;  /* 0x00000004070075a7 */ /* 0x001064000800017f */
[----:B-1----:R-:W-:Y:S05]  /*8c10*/  @!P0 NANOSLEEP.SYNCS 0x989680 ;  /* 0x009896800000895d */ /* 0x002fea0003900000 */
[----:B------:R-:W1:Y:S02]  /*8c20*/  @!P0 SYNCS.PHASECHK.TRANS64 P0, [R7+URZ], R4 ;  /* 0x00000004070085a7 */ /* 0x000e64000800007f */
[----:B-1----:R-:W-:Y:S05]  /*8c30*/  @!P0 BRA `(.L_x_217) ;  /* 0xfffffffc00f08947 */ /* 0x002fea000383ffff */
[----:B------:R-:W-:Y:S05]  /*8c40*/  BRA `(.L_x_263) ;  /* 0xffffffec00d87947 */ /* 0x000fea000383ffff */
.L_x_218:
[----:B0-----:R0:W1:Y:S02]  /*8c50*/  SYNCS.PHASECHK.TRANS64.TRYWAIT P0, [R6+URZ], R3 ;  /* 0x00000003060075a7 */ /* 0x001064000800017f */
[----:B-1----:R-:W-:Y:S05]  /*8c60*/  @!P0 NANOSLEEP.SYNCS 0x989680 ;  /* 0x009896800000895d */ /* 0x002fea0003900000 */
[----:B------:R-:W1:Y:S02]  /*8c70*/  @!P0 SYNCS.PHASECHK.TRANS64 P0, [R6+URZ], R3 ;  /* 0x00000003060085a7 */ /* 0x000e64000800007f */
[----:B-1----:R-:W-:Y:S05]  /*8c80*/  @!P0 BRA `(.L_x_218) ;  /* 0xfffffffc00f08947 */ /* 0x002fea000383ffff */
[----:B------:R-:W-:Y:S05]  /*8c90*/  BRA `(.L_x_264) ;  /* 0xffffffec00e87947 */ /* 0x000fea000383ffff */
.L_x_219:
[----:B0-----:R0:W1:Y:S02]  /*8ca0*/  SYNCS.PHASECHK.TRANS64.TRYWAIT P0, [R7+URZ], R4 ;  /* 0x00000004070075a7 */ /* 0x001064000800017f */
[----:B-1----:R-:W-:Y:S05]  /*8cb0*/  @!P0 NANOSLEEP.SYNCS 0x989680 ;  /* 0x009896800000895d */ /* 0x002fea0003900000 */
[----:B------:R-:W1:Y:S02]  /*8cc0*/  @!P0 SYNCS.PHASECHK.TRANS64 P0, [R7+URZ], R4 ;  /* 0x00000004070085a7 */ /* 0x000e64000800007f */
[----:B-1----:R-:W-:Y:S05]  /*8cd0*/  @!P0 BRA `(.L_x_219) ;  /* 0xfffffffc00f08947 */ /* 0x002fea000383ffff */
[----:B------:R-:W-:Y:S05]  /*8ce0*/  BRA `(.L_x_265) ;  /* 0xffffffec00f87947 */ /* 0x000fea000383ffff */
.L_x_220:
[----:B0-----:R0:W1:Y:S02]  /*8cf0*/  SYNCS.PHASECHK.TRANS64.TRYWAIT P0, [R6+URZ], R3 ;  /* 0x00000003060075a7 */ /* 0x001064000800017f */
[----:B-1----:R-:W-:Y:S05]  /*8d00*/  @!P0 NANOSLEEP.SYNCS 0x989680 ;  /* 0x009896800000895d */ /* 0x002fea0003900000 */
[----:B------:R-:W1:Y:S02]  /*8d10*/  @!P0 SYNCS.PHASECHK.TRANS64 P0, [R6+URZ], R3 ;  /* 0x00000003060085a7 */ /* 0x000e64000800007f */
[----:B-1----:R-:W-:Y:S05]  /*8d20*/  @!P0 BRA `(.L_x_220) ;  /* 0xfffffffc00f08947 */ /* 0x002fea000383ffff */
[----:B------:R-:W-:Y:S05]  /*8d30*/  BRA `(.L_x_266) ;  /* 0xfffffff000087947 */ /* 0x000fea000383ffff */
.L_x_221:
[----:B0-----:R0:W1:Y:S02]  /*8d40*/  SYNCS.PHASECHK.TRANS64.TRYWAIT P0, [R7+URZ], R4 ;  /* 0x00000004070075a7 */ /* 0x001064000800017f */
[----:B-1----:R-:W-:Y:S05]  /*8d50*/  @!P0 NANOSLEEP.SYNCS 0x989680 ;  /* 0x009896800000895d */ /* 0x002fea0003900000 */
[----:B------:R-:W1:Y:S02]  /*8d60*/  @!P0 SYNCS.PHASECHK.TRANS64 P0, [R7+URZ], R4 ;  /* 0x00000004070085a7 */ /* 0x000e64000800007f */
[----:B-1----:R-:W-:Y:S05]  /*8d70*/  @!P0 BRA `(.L_x_221) ;  /* 0xfffffffc00f08947 */ /* 0x002fea000383ffff */
[----:B------:R-:W-:Y:S05]  /*8d80*/  BRA `(.L_x_267) ;  /* 0xfffffff000187947 */ /* 0x000fea000383ffff */
.L_x_222:
[----:B0-----:R0:W1:Y:S02]  /*8d90*/  SYNCS.PHASECHK.TRANS64.TRYWAIT P0, [R6+URZ], R3 ;  /* 0x00000003060075a7 */ /* 0x001064000800017f */
[----:B-1----:R-:W-:Y:S05]  /*8da0*/  @!P0 NANOSLEEP.SYNCS 0x989680 ;  /* 0x009896800000895d */ /* 0x002fea0003900000 */
[----:B------:R-:W1:Y:S02]  /*8db0*/  @!P0 SYNCS.PHASECHK.TRANS64 P0, [R6+URZ], R3 ;  /* 0x00000003060085a7 */ /* 0x000e64000800007f */
[----:B-1----:R-:W-:Y:S05]  /*8dc0*/  @!P0 BRA `(.L_x_222) ;  /* 0xfffffffc00f08947 */ /* 0x002fea000383ffff */
[----:B------:R-:W-:Y:S05]  /*8dd0*/  BRA `(.L_x_268) ;  /* 0xfffffff000287947 */ /* 0x000fea000383ffff */
.L_x_223:
[----:B0-----:R0:W1:Y:S02]  /*8de0*/  SYNCS.PHASECHK.TRANS64.TRYWAIT P0, [R7+URZ], R4 ;  /* 0x00000004070075a7 */ /* 0x001064000800017f */
[----:B-1----:R-:W-:Y:S05]  /*8df0*/  @!P0 NANOSLEEP.SYNCS 0x989680 ;  /* 0x009896800000895d */ /* 0x002fea0003900000 */
[----:B------:R-:W1:Y:S02]  /*8e00*/  @!P0 SYNCS.PHASECHK.TRANS64 P0, [R7+URZ], R4 ;  /* 0x00000004070085a7 */ /* 0x000e64000800007f */
[----:B-1----:R-:W-:Y:S05]  /*8e10*/  @!P0 BRA `(.L_x_223) ;  /* 0xfffffffc00f08947 */ /* 0x002fea000383ffff */
[----:B------:R-:W-:Y:S05]  /*8e20*/  BRA `(.L_x_269) ;  /* 0xfffffff000387947 */ /* 0x000fea000383ffff */
.L_x_224:
[----:B0-----:R0:W1:Y:S02]  /*8e30*/  SYNCS.PHASECHK.TRANS64.TRYWAIT P0, [R6+URZ], R3 ;  /* 0x00000003060075a7 */ /* 0x001064000800017f */
[----:B-1----:R-:W-:Y:S05]  /*8e40*/  @!P0 NANOSLEEP.SYNCS 0x989680 ;  /* 0x009896800000895d */ /* 0x002fea0003900000 */
[----:B------:R-:W1:Y:S02]  /*8e50*/  @!P0 SYNCS.PHASECHK.TRANS64 P0, [R6+URZ], R3 ;  /* 0x00000003060085a7 */ /* 0x000e64000800007f */
[----:B-1----:R-:W-:Y:S05]  /*8e60*/  @!P0 BRA `(.L_x_224) ;  /* 0xfffffffc00f08947 */ /* 0x002fea000383ffff */
[----:B------:R-:W-:Y:S05]  /*8e70*/  BRA `(.L_x_270) ;  /* 0xfffffff000487947 */ /* 0x000fea000383ffff */
.L_x_225:
[----:B0-----:R0:W1:Y:S02]  /*8e80*/  SYNCS.PHASECHK.TRANS64.TRYWAIT P0, [R7+URZ], R4 ;  /* 0x00000004070075a7 */ /* 0x001064000800017f */
[----:B-1----:R-:W-:Y:S05]  /*8e90*/  @!P0 NANOSLEEP.SYNCS 0x989680 ;  /* 0x009896800000895d */ /* 0x002fea0003900000 */
[----:B------:R-:W1:Y:S02]  /*8ea0*/  @!P0 SYNCS.PHASECHK.TRANS64 P0, [R7+URZ], R4 ;  /* 0x00000004070085a7 */ /* 0x000e64000800007f */
[----:B-1----:R-:W-:Y:S05]  /*8eb0*/  @!P0 BRA `(.L_x_225) ;  /* 0xfffffffc00f08947 */ /* 0x002fea000383ffff */
[----:B------:R-:W-:Y:S05]  /*8ec0*/  BRA `(.L_x_271) ;  /* 0xfffffff000587947 */ /* 0x000fea000383ffff */
.L_x_226:
[----:B-1----:R1:W2:Y:S02]  /*8ed0*/  SYNCS.PHASECHK.TRANS64.TRYWAIT P0, [R6+URZ], R3 ;  /* 0x00000003060075a7 */ /* 0x0022a4000800017f */
[----:B--2---:R-:W-:Y:S05]  /*8ee0*/  @!P0 NANOSLEEP.SYNCS 0x989680 ;  /* 0x009896800000895d */ /* 0x004fea0003900000 */
[----:B------:R-:W2:Y:S02]  /*8ef0*/  @!P0 SYNCS.PHASECHK.TRANS64 P0, [R6+URZ], R3 ;  /* 0x00000003060085a7 */ /* 0x000ea4000800007f */
[----:B--2---:R-:W-:Y:S05]  /*8f00*/  @!P0 BRA `(.L_x_226) ;  /* 0xfffffffc00f08947 */ /* 0x004fea000383ffff */
[----:B------:R-:W-:Y:S05]  /*8f10*/  BRA `(.L_x_272) ;  /* 0xfffffff000607947 */ /* 0x000fea000383ffff */
.L_x_273:
[----:B------:R-:W-:-:S00]  /*8f20*/  BRA `(.L_x_273) ;  /* 0xfffffffc00fc7947 */ /* 0x000fc0000383ffff */
[----:B------:R-:W-:-:S00]  /*8f30*/  NOP ;  /* 0x0000000000007918 */ /* 0x000fc00000000000 */
        /* <DEDUP_REMOVED lines=12> */
.L_x_274:


//--------------------- .nv.global.init           --------------------------
	.section	.nv.global.init,"aw",@progbits
.nv.global.init:
	.type		$str$22,@object
	.size		$str$22,($str$23 - $str$22)
$str$22:
        /*0000*/ 	.byte	0x6b, 0x5f, 0x74, 0x69, 0x6c, 0x65, 0x5f, 0x63, 0x6f, 0x75, 0x6e, 0x74, 0x20, 0x3e, 0x3d, 0x20
        /*0010*/ 	.byte	0x31, 0x00
	.type		$str$23,@object
	.size		$str$23,(__unnamed_1 - $str$23)
$str$23:
        /*0012*/ 	.byte	0x2f, 0x74, 0x6d, 0x70, 0x2f, 0x63, 0x75, 0x74, 0x6c, 0x61, 0x73, 0x73, 0x5f, 0x73, 0x77, 0x65
        /*0022*/ 	.byte	0x65, 0x70, 0x5f, 0x73, 0x72, 0x63, 0x2f, 0x69, 0x6e, 0x63, 0x6c, 0x75, 0x64, 0x65, 0x2f, 0x63
        /*0032*/ 	.byte	0x75, 0x74, 0x6c, 0x61, 0x73, 0x73, 0x2f, 0x67, 0x65, 0x6d, 0x6d, 0x2f, 0x63, 0x6f, 0x6c, 0x6c
        /*0042*/ 	.byte	0x65, 0x63, 0x74, 0x69, 0x76, 0x65, 0x2f, 0x73, 0x6d, 0x39, 0x30, 0x5f, 0x6d, 0x6d, 0x61, 0x5f
        /*0052*/ 	.byte	0x74, 0x6d, 0x61, 0x5f, 0x67, 0x6d, 0x6d, 0x61, 0x5f, 0x73, 0x73, 0x5f, 0x77, 0x61, 0x72, 0x70
        /*0062*/ 	.byte	0x73, 0x70, 0x65, 0x63, 0x69, 0x61, 0x6c, 0x69, 0x7a, 0x65, 0x64, 0x2e, 0x68, 0x70, 0x70, 0x00
	.type		__unnamed_1,@object
	.size		__unnamed_1,(.L_0 - __unnamed_1)
__unnamed_1:
        /*0072*/ 	.byte	0x76, 0x6f, 0x69, 0x64, 0x20, 0x63, 0x75, 0x74, 0x6c, 0x61, 0x73, 0x73, 0x3a, 0x3a, 0x67, 0x65
        /* <DEDUP_REMOVED lines=172> */
        /*0b42*/ 	.byte	0x74, 0x69, 0x74, 0x79, 0x5d, 0x00
.L_0:


//--------------------- .nv.shared._ZN7cutlass13device_kernelINS_4gemm6kernel13GemmUniversalIN4cute5tupleIJiiiiEEENS1_10collective13CollectiveMmaINS1_34MainloopSm90TmaGmmaWarpSpecializedILi37ENS5_IJNS4_1CILi2EEENSA_ILi1EEESC_EEENS1_32KernelTmaWarpSpecializedPingpongEEENS5_IJNSA_ILi64EEENSA_ILi128EEENSA_ILi32EEEEEEaNS5_IJlSC_lEEEaSK_NS4_8TiledMMAINS4_8MMA_AtomIJNS4_4SM904GMMA27MMA_64x128x32_S32S8S8_SS_TNEEEENS4_6LayoutINS5_IJSC_SC_SC_EEENS5_IJNSA_ILi0EEEST_ST_EEEEENS5_IJNS4_10UnderscoreESW_SW_EEEEENS4_13SM90_TMA_LOADENS4_14ComposedLayoutINS4_7SwizzleILi1ELi4ELi3EEENS4_18smem_ptr_flag_bitsILi8EEENSR_INS5_IJNSA_ILi8EEESI_EEENS5_IJSI_SC_EEEEEEEvNS4_8identityENS4_23SM90_TMA_LOAD_MULTICASTES19_vS1A_EENS_8epilogue10collective6detail29Sm90TmaWarpSpecializedAdapterINS1E_15DefaultEpilogueIaSK_SK_NS1D_6thread17LinearCombinationIaLi1EiiLNS1I_9ScaleType4KindE0ELNS_15FloatRoundStyleE2EaEENS1_15EpilogueDefaultEEEEEvvEEEEvNT_6ParamsE --------------------------
	.section	.nv.shared._ZN7cutlass13device_kernelINS_4gemm6kernel13GemmUniversalIN4cute5tupleIJiiiiEEENS1_10collective13CollectiveMmaINS1_34MainloopSm90TmaGmmaWarpSpecializedILi37ENS5_IJNS4_1CILi2EEENSA_ILi1EEESC_EEENS1_32KernelTmaWarpSpecializedPingpongEEENS5_IJNSA_ILi64EEENSA_ILi128EEENSA_ILi32EEEEEEaNS5_IJlSC_lEEEaSK_NS4_8TiledMMAINS4_8MMA_AtomIJNS4_4SM904GMMA27MMA_64x128x32_S32S8S8_SS_TNEEEENS4_6LayoutINS5_IJSC_SC_SC_EEENS5_IJNSA_ILi0EEEST_ST_EEEEENS5_IJNS4_10UnderscoreESW_SW_EEEEENS4_13SM90_TMA_LOADENS4_14ComposedLayoutINS4_7SwizzleILi1ELi4ELi3EEENS4_18smem_ptr_flag_bitsILi8EEENSR_INS5_IJNSA_ILi8EEESI_EEENS5_IJSI_SC_EEEEEEEvNS4_8identityENS4_23SM90_TMA_LOAD_MULTICASTES19_vS1A_EENS_8epilogue10collective6detail29Sm90TmaWarpSpecializedAdapterINS1E_15DefaultEpilogueIaSK_SK_NS1D_6thread17LinearCombinationIaLi1EiiLNS1I_9ScaleType4KindE0ELNS_15FloatRoundStyleE2EaEENS1_15EpilogueDefaultEEEEEvvEEEEvNT_6ParamsE,"aw",@nobits
	.sectionflags	@""
	.align	16
	.zero		1024


//--------------------- .nv.shared.reserved.0     --------------------------
	.section	.nv.shared.reserved.0,"aw",@nobits
	.weak		__nv_reservedSMEM_offset_0_alias
	.size		__nv_reservedSMEM_offset_0_alias, 0, 0
	.other		__nv_reservedSMEM_offset_0_alias,@"STO_CUDA_RESERVED_SHARED STV_DEFAULT"
__nv_reservedSMEM_offset_0_alias:
	.zero		0


//--------------------- .nv.global                --------------------------
	.section	.nv.global,"aw",@nobits
.nv.global:
	.type		_ZN40_INTERNAL_f7838353_4_k_cu_f7d51617_109974cute1_E,@object
	.size		_ZN40_INTERNAL_f7838353_4_k_cu_f7d51617_109974cute1_E,(_ZN40_INTERNAL_f7838353_4_k_cu_f7d51617_109974cuda3std3__45__cpo6cbeginE - _ZN40_INTERNAL_f7838353_4_k_cu_f7d51617_109974cute1_E)
_ZN40_INTERNAL_f7838353_4_k_cu_f7d51617_109974cute1_E:
	.zero		1
	.type		_ZN40_INTERNAL_f7838353_4_k_cu_f7d51617_109974cuda3std3__45__cpo6cbeginE,@object
	.size		_ZN40_INTERNAL_f7838353_4_k_cu_f7d51617_109974cuda3std3__45__cpo6cbeginE,(_ZN40_INTERNAL_f7838353_4_k_cu_f7d51617_109974cuda3std3__48in_placeE - _ZN40_INTERNAL_f7838353_4_k_cu_f7d51617_109974cuda3std3__45__cpo6cbeginE)
_ZN40_INTERNAL_f7838353_4_k_cu_f7d51617_109974cuda3std3__45__cpo6cbeginE:
	.zero		1
	.type		_ZN40_INTERNAL_f7838353_4_k_cu_f7d51617_109974cuda3std3__48in_placeE,@object
	.size		_ZN40_INTERNAL_f7838353_4_k_cu_f7d51617_109974cuda3std3__48in_placeE,(_ZN40_INTERNAL_f7838353_4_k_cu_f7d51617_109974cuda3std6ranges3__45__cpo9iter_moveE - _ZN40_INTERNAL_f7838353_4_k_cu_f7d51617_109974cuda3std3__48in_placeE)
_ZN40_INTERNAL_f7838353_4_k_cu_f7d51617_109974cuda3std3__48in_placeE:
	.zero		1
	.type		_ZN40_INTERNAL_f7838353_4_k_cu_f7d51617_109974cuda3std6ranges3__45__cpo9iter_moveE,@object
	.size		_ZN40_INTERNAL_f7838353_4_k_cu_f7d51617_109974cuda3std6ranges3__45__cpo9iter_moveE,(_ZN40_INTERNAL_f7838353_4_k_cu_f7d51617_109974cuda3std3__45__cpo5beginE - _ZN40_INTERNAL_f7838353_4_k_cu_f7d51617_109974cuda3std6ranges3__45__cpo9iter_moveE)
_ZN40_INTERNAL_f7838353_4_k_cu_f7d51617_109974cuda3std6ranges3__45__cpo9iter_moveE:
	.zero		1
	.type		_ZN40_INTERNAL_f7838353_4_k_cu_f7d51617_109974cuda3std3__45__cpo5beginE,@object
	.size		_ZN40_INTERNAL_f7838353_4_k_cu_f7d51617_109974cuda3std3__45__cpo5beginE,(_ZN40_INTERNAL_f7838353_4_k_cu_f7d51617_109974cuda3std3__442_GLOBAL__N__f7838353_4_k_cu_f7d51617_109976ignoreE - _ZN40_INTERNAL_f7838353_4_k_cu_f7d51617_109974cuda3std3__45__cpo5beginE)
_ZN40_INTERNAL_f7838353_4_k_cu_f7d51617_109974cuda3std3__45__cpo5beginE:
	.zero		1
	.type		_ZN40_INTERNAL_f7838353_4_k_cu_f7d51617_109974cuda3std3__442_GLOBAL__N__f7838353_4_k_cu_f7d51617_109976ignoreE,@object
	.size		_ZN40_INTERNAL_f7838353_4_k_cu_f7d51617_109974cuda3std3__442_GLOBAL__N__f7838353_4_k_cu_f7d51617_109976ignoreE,(_ZN40_INTERNAL_f7838353_4_k_cu_f7d51617_109974cute7productE - _ZN40_INTERNAL_f7838353_4_k_cu_f7d51617_109974cuda3std3__442_GLOBAL__N__f7838353_4_k_cu_f7d51617_109976ignoreE)
_ZN40_INTERNAL_f7838353_4_k_cu_f7d51617_109974cuda3std3__442_GLOBAL__N__f7838353_4_k_cu_f7d51617_109976ignoreE:
	.zero		1
	.type		_ZN40_INTERNAL_f7838353_4_k_cu_f7d51617_109974cute7productE,@object
	.size		_ZN40_INTERNAL_f7838353_4_k_cu_f7d51617_109974cute7productE,(_ZN40_INTERNAL_f7838353_4_k_cu_f7d51617_109974cuda3std3__45__cpo3endE - _ZN40_INTERNAL_f7838353_4_k_cu_f7d51617_109974cute7productE)
_ZN40_INTERNAL_f7838353_4_k_cu_f7d51617_109974cute7productE:
	.zero		1
	.type		_ZN40_INTERNAL_f7838353_4_k_cu_f7d51617_109974cuda3std3__45__cpo3endE,@object
	.size		_ZN40_INTERNAL_f7838353_4_k_cu_f7d51617_109974cuda3std3__45__cpo3endE,(_ZN40_INTERNAL_f7838353_4_k_cu_f7d51617_109974cuda3std3__419piecewise_constructE - _ZN40_INTERNAL_f7838353_4_k_cu_f7d51617_109974cuda3std3__45__cpo3endE)
_ZN40_INTERNAL_f7838353_4_k_cu_f7d51617_109974cuda3std3__45__cpo3endE:
	.zero		1
	.type		_ZN40_INTERNAL_f7838353_4_k_cu_f7d51617_109974cuda3std3__419piecewise_constructE,@object
	.size		_ZN40_INTERNAL_f7838353_4_k_cu_f7d51617_109974cuda3std3__419piecewise_constructE,(_ZN40_INTERNAL_f7838353_4_k_cu_f7d51617_109974cuda3std3__45__cpo4cendE - _ZN40_INTERNAL_f7838353_4_k_cu_f7d51617_109974cuda3std3__419piecewise_constructE)
_ZN40_INTERNAL_f7838353_4_k_cu_f7d51617_109974cuda3std3__419piecewise_constructE:
	.zero		1
	.type		_ZN40_INTERNAL_f7838353_4_k_cu_f7d51617_109974cuda3std3__45__cpo4cendE,@object
	.size		_ZN40_INTERNAL_f7838353_4_k_cu_f7d51617_109974cuda3std3__45__cpo4cendE,(_ZN40_INTERNAL_f7838353_4_k_cu_f7d51617_109974cuda3std6ranges3__45__cpo4swapE - _ZN40_INTERNAL_f7838353_4_k_cu_f7d51617_109974cuda3std3__45__cpo4cendE)
_ZN40_INTERNAL_f7838353_4_k_cu_f7d51617_109974cuda3std3__45__cpo4cendE:
	.zero		1
	.type		_ZN40_INTERNAL_f7838353_4_k_cu_f7d51617_109974cuda3std6ranges3__45__cpo4swapE,@object
	.size		_ZN40_INTERNAL_f7838353_4_k_cu_f7d51617_109974cuda3std6ranges3__45__cpo4swapE,(.L_8 - _ZN40_INTERNAL_f7838353_4_k_cu_f7d51617_109974cuda3std6ranges3__45__cpo4swapE)
_ZN40_INTERNAL_f7838353_4_k_cu_f7d51617_109974cuda3std6ranges3__45__cpo4swapE:
	.zero		1
.L_8:


//--------------------- .nv.constant0._ZN7cutlass13device_kernelINS_4gemm6kernel13GemmUniversalIN4cute5tupleIJiiiiEEENS1_10collective13CollectiveMmaINS1_34MainloopSm90TmaGmmaWarpSpecializedILi37ENS5_IJNS4_1CILi2EEENSA_ILi1EEESC_EEENS1_32KernelTmaWarpSpecializedPingpongEEENS5_IJNSA_ILi64EEENSA_ILi128EEENSA_ILi32EEEEEEaNS5_IJlSC_lEEEaSK_NS4_8TiledMMAINS4_8MMA_AtomIJNS4_4SM904GMMA27MMA_64x128x32_S32S8S8_SS_TNEEEENS4_6LayoutINS5_IJSC_SC_SC_EEENS5_IJNSA_ILi0EEEST_ST_EEEEENS5_IJNS4_10UnderscoreESW_SW_EEEEENS4_13SM90_TMA_LOADENS4_14ComposedLayoutINS4_7SwizzleILi1ELi4ELi3EEENS4_18smem_ptr_flag_bitsILi8EEENSR_INS5_IJNSA_ILi8EEESI_EEENS5_IJSI_SC_EEEEEEEvNS4_8identityENS4_23SM90_TMA_LOAD_MULTICASTES19_vS1A_EENS_8epilogue10collective6detail29Sm90TmaWarpSpecializedAdapterINS1E_15DefaultEpilogueIaSK_SK_NS1D_6thread17LinearCombinationIaLi1EiiLNS1I_9ScaleType4KindE0ELNS_15FloatRoundStyleE2EaEENS1_15EpilogueDefaultEEEEEvvEEEEvNT_6ParamsE --------------------------
	.section	.nv.constant0._ZN7cutlass13device_kernelINS_4gemm6kernel13GemmUniversalIN4cute5tupleIJiiiiEEENS1_10collective13CollectiveMmaINS1_34MainloopSm90TmaGmmaWarpSpecializedILi37ENS5_IJNS4_1CILi2EEENSA_ILi1EEESC_EEENS1_32KernelTmaWarpSpecializedPingpongEEENS5_IJNSA_ILi64EEENSA_ILi128EEENSA_ILi32EEEEEEaNS5_IJlSC_lEEEaSK_NS4_8TiledMMAINS4_8MMA_AtomIJNS4_4SM904GMMA27MMA_64x128x32_S32S8S8_SS_TNEEEENS4_6LayoutINS5_IJSC_SC_SC_EEENS5_IJNSA_ILi0EEEST_ST_EEEEENS5_IJNS4_10UnderscoreESW_SW_EEEEENS4_13SM90_TMA_LOADENS4_14ComposedLayoutINS4_7SwizzleILi1ELi4ELi3EEENS4_18smem_ptr_flag_bitsILi8EEENSR_INS5_IJNSA_ILi8EEESI_EEENS5_IJSI_SC_EEEEEEEvNS4_8identityENS4_23SM90_TMA_LOAD_MULTICASTES19_vS1A_EENS_8epilogue10collective6detail29Sm90TmaWarpSpecializedAdapterINS1E_15DefaultEpilogueIaSK_SK_NS1D_6thread17LinearCombinationIaLi1EiiLNS1I_9ScaleType4KindE0ELNS_15FloatRoundStyleE2EaEENS1_15EpilogueDefaultEEEEEvvEEEEvNT_6ParamsE,"a",@progbits
	.sectionflags	@""
	.align	4
.nv.constant0._ZN7cutlass13device_kernelINS_4gemm6kernel13GemmUniversalIN4cute5tupleIJiiiiEEENS1_10collective13CollectiveMmaINS1_34MainloopSm90TmaGmmaWarpSpecializedILi37ENS5_IJNS4_1CILi2EEENSA_ILi1EEESC_EEENS1_32KernelTmaWarpSpecializedPingpongEEENS5_IJNSA_ILi64EEENSA_ILi128EEENSA_ILi32EEEEEEaNS5_IJlSC_lEEEaSK_NS4_8TiledMMAINS4_8MMA_AtomIJNS4_4SM904GMMA27MMA_64x128x32_S32S8S8_SS_TNEEEENS4_6LayoutINS5_IJSC_SC_SC_EEENS5_IJNSA_ILi0EEEST_ST_EEEEENS5_IJNS4_10UnderscoreESW_SW_EEEEENS4_13SM90_TMA_LOADENS4_14ComposedLayoutINS4_7SwizzleILi1ELi4ELi3EEENS4_18smem_ptr_flag_bitsILi8EEENSR_INS5_IJNSA_ILi8EEESI_EEENS5_IJSI_SC_EEEEEEEvNS4_8identityENS4_23SM90_TMA_LOAD_MULTICASTES19_vS1A_EENS_8epilogue10collective6detail29Sm90TmaWarpSpecializedAdapterINS1E_15DefaultEpilogueIaSK_SK_NS1D_6thread17LinearCombinationIaLi1EiiLNS1I_9ScaleType4KindE0ELNS_15FloatRoundStyleE2EaEENS1_15EpilogueDefaultEEEEEvvEEEEvNT_6ParamsE:
	.zero		1664


//--------------------- SYMBOLS --------------------------

	.type		.nv.reservedSmem.offset0,@object
	.size		.nv.reservedSmem.offset0,0x4
	.type		__assertfail,@function
